# CuTe-DSL kernel — source=cudnn_frontend_dsl family=gemm_swiglu
# config = {"ab_dtype": "Float8E4M3FN", "c_dtype": "BFloat16", "mma_mn": [128, 256], "cluster_mn": [4, 1]}


// ===== COMPILED SASS (sm_100a) =====

	.target	sm_100a

	.elftype	@"ET_EXEC"


//--------------------- .note.nv.tkinfo           --------------------------
	.section	.note.nv.tkinfo,"",@"SHT_NOTE"
	.sectionflags	@"SHF_NOTE_NV_TKINFO"
	.tkinfo
        /*0018*/ 	.word	0x00000081
        /*0030*/ 	.string	""
        /*0030*/ 	.string	"ptxas"
        /*0030*/ 	.string	"Cuda compilation tools, release 12.9, V12.9.83"
        /*0030*/ 	.string	"Build system must define TOOLS_VERSION_EXTENDED"
        /*0030*/ 	.string	"-O 3 -arch sm_100a "



//--------------------- .note.nv.cuver            --------------------------
	.section	.note.nv.cuver,"",@"SHT_NOTE"
	.sectionflags	@"SHF_NOTE_NV_CUVER"
        /*0018*/ 	.short	0x0001
        /*001a*/ 	.short	0x0064
        /*001c*/ 	.short	0x0001
        /*001e*/ 	.short	0x0000
        /*0020*/ 	.short	0x0001
        /*0022*/ 	.short	0x0000


//--------------------- .nv.info                  --------------------------
	.section	.nv.info,"",@"SHT_CUDA_INFO"
	.align	4


	//----- nvinfo : EIATTR_REGCOUNT
	.align		4
        /*0000*/ 	.byte	0x04, 0x2f
        /*0002*/ 	.short	(.L_4 - .L_3)
	.align		4
.L_3:
        /*0004*/ 	.word	index@(kernel_cutlass_kernel_cudnngemm_swigludense_gemm_persistent_swigluPersistentDenseGemmKernel_object_at__TiledMMA_ThrLayoutVMNK11110000_PermutationMNK____MMAAtom_ThrID10_ShapeMNK12825632_TV_0)
        /*0008*/ 	.word	0x00000060


	//----- nvinfo : EIATTR_FRAME_SIZE
	.align		4
.L_4:
        /*000c*/ 	.byte	0x04, 0x11
        /*000e*/ 	.short	(.L_6 - .L_5)
	.align		4
.L_5:
        /*0010*/ 	.word	index@($__internal_2_$__cuda_sm10x_tcgen05_guardrail_trap_unallocated_columns_being_dealloced)
        /*0014*/ 	.word	0x00000000


	//----- nvinfo : EIATTR_FRAME_SIZE
	.align		4
.L_6:
        /*0018*/ 	.byte	0x04, 0x11
        /*001a*/ 	.short	(.L_8 - .L_7)
	.align		4
.L_7:
        /*001c*/ 	.word	index@($__internal_1_$__cuda_sm10x_tcgen05_guardrail_trap_phase_invalid_during_alloc)
        /*0020*/ 	.word	0x00000000


	//----- nvinfo : EIATTR_FRAME_SIZE
	.align		4
.L_8:
        /*0024*/ 	.byte	0x04, 0x11
        /*0026*/ 	.short	(.L_10 - .L_9)
	.align		4
.L_9:
        /*0028*/ 	.word	index@($__internal_0_$__cuda_sm10x_tcgen05_guardrail_trap_col_being_dealloced_not_returned_by_alloc)
        /*002c*/ 	.word	0x00000000


	//----- nvinfo : EIATTR_FRAME_SIZE
	.align		4
.L_10:
        /*0030*/ 	.byte	0x04, 0x11
        /*0032*/ 	.short	(.L_12 - .L_11)
	.align		4
.L_11:
        /*0034*/ 	.word	index@(kernel_cutlass_kernel_cudnngemm_swigludense_gemm_persistent_swigluPersistentDenseGemmKernel_object_at__TiledMMA_ThrLayoutVMNK11110000_PermutationMNK____MMAAtom_ThrID10_ShapeMNK12825632_TV_0)
        /*0038*/ 	.word	0x00000000


	//----- nvinfo : EIATTR_MIN_STACK_SIZE
	.align		4
.L_12:
        /*003c*/ 	.byte	0x04, 0x12
        /*003e*/ 	.short	(.L_14 - .L_13)
	.align		4
.L_13:
        /*0040*/ 	.word	index@(kernel_cutlass_kernel_cudnngemm_swigludense_gemm_persistent_swigluPersistentDenseGemmKernel_object_at__TiledMMA_ThrLayoutVMNK11110000_PermutationMNK____MMAAtom_ThrID10_ShapeMNK12825632_TV_0)
        /*0044*/ 	.word	0x00000000
.L_14:


//--------------------- .nv.info.kernel_cutlass_kernel_cudnngemm_swigludense_gemm_persistent_swigluPersistentDenseGemmKernel_object_at__TiledMMA_ThrLayoutVMNK11110000_PermutationMNK____MMAAtom_ThrID10_ShapeMNK12825632_TV_0 --------------------------
	.section	.nv.info.kernel_cutlass_kernel_cudnngemm_swigludense_gemm_persistent_swigluPersistentDenseGemmKernel_object_at__TiledMMA_ThrLayoutVMNK11110000_PermutationMNK____MMAAtom_ThrID10_ShapeMNK12825632_TV_0,"",@"SHT_CUDA_INFO"
	.sectionflags	@""
	.align	4


	//----- nvinfo : EIATTR_CUDA_API_VERSION
	.align		4
        /*0000*/ 	.byte	0x04, 0x37
        /*0002*/ 	.short	(.L_16 - .L_15)
.L_15:
        /*0004*/ 	.word	0x00000081


	//----- nvinfo : EIATTR_KPARAM_INFO
	.align		4
.L_16:
        /*0008*/ 	.byte	0x04, 0x17
        /*000a*/ 	.short	(.L_18 - .L_17)
.L_17:
        /*000c*/ 	.word	0x00000000
        /*0010*/ 	.short	0x0008
        /*0012*/ 	.short	0x0264
        /*0014*/ 	.byte	0x00, 0xf0, 0x11, 0x00


	//----- nvinfo : EIATTR_KPARAM_INFO
	.align		4
.L_18:
        /*0018*/ 	.byte	0x04, 0x17
        /*001a*/ 	.short	(.L_20 - .L_19)
.L_19:
        /*001c*/ 	.word	0x00000000
        /*0020*/ 	.short	0x0007
        /*0022*/ 	.short	0x0258
        /*0024*/ 	.byte	0x00, 0xf0, 0x31, 0x00


	//----- nvinfo : EIATTR_KPARAM_INFO
	.align		4
.L_20:
        /*0028*/ 	.byte	0x04, 0x17
        /*002a*/ 	.short	(.L_22 - .L_21)
.L_21:
        /*002c*/ 	.word	0x00000000
        /*0030*/ 	.short	0x0006
        /*0032*/ 	.short	0x024c
        /*0034*/ 	.byte	0x00, 0xf0, 0x31, 0x00


	//----- nvinfo : EIATTR_KPARAM_INFO
	.align		4
.L_22:
        /*0038*/ 	.byte	0x04, 0x17
        /*003a*/ 	.short	(.L_24 - .L_23)
.L_23:
        /*003c*/ 	.word	0x00000000
        /*0040*/ 	.short	0x0005
        /*0042*/ 	.short	0x0240
        /*0044*/ 	.byte	0x00, 0xf0, 0x31, 0x00


	//----- nvinfo : EIATTR_KPARAM_INFO
	.align		4
.L_24:
        /*0048*/ 	.byte	0x04, 0x17
        /*004a*/ 	.short	(.L_26 - .L_25)
.L_25:
        /*004c*/ 	.word	0x00000000
        /*0050*/ 	.short	0x0004
        /*0052*/ 	.short	0x01c0
        /*0054*/ 	.byte	0x00, 0xf0, 0x01, 0x02


	//----- nvinfo : EIATTR_KPARAM_INFO
	.align		4
.L_26:
        /*0058*/ 	.byte	0x04, 0x17
        /*005a*/ 	.short	(.L_28 - .L_27)
.L_27:
        /*005c*/ 	.word	0x00000000
        /*0060*/ 	.short	0x0003
        /*0062*/ 	.short	0x0140
        /*0064*/ 	.byte	0x00, 0xf0, 0x01, 0x02


	//----- nvinfo : EIATTR_KPARAM_INFO
	.align		4
.L_28:
        /*0068*/ 	.byte	0x04, 0x17
        /*006a*/ 	.short	(.L_30 - .L_29)
.L_29:
        /*006c*/ 	.word	0x00000000
        /*0070*/ 	.short	0x0002
        /*0072*/ 	.short	0x00c0
        /*0074*/ 	.byte	0x00, 0xf0, 0x01, 0x02


	//----- nvinfo : EIATTR_KPARAM_INFO
	.align		4
.L_30:
        /*0078*/ 	.byte	0x04, 0x17
        /*007a*/ 	.short	(.L_32 - .L_31)
.L_31:
        /*007c*/ 	.word	0x00000000
        /*0080*/ 	.short	0x0001
        /*0082*/ 	.short	0x0040
        /*0084*/ 	.byte	0x00, 0xf0, 0x01, 0x02


	//----- nvinfo : EIATTR_KPARAM_INFO
	.align		4
.L_32:
        /*0088*/ 	.byte	0x04, 0x17
        /*008a*/ 	.short	(.L_34 - .L_33)
.L_33:
        /*008c*/ 	.word	0x00000000
        /*0090*/ 	.short	0x0000
        /*0092*/ 	.short	0x0000
        /*0094*/ 	.byte	0x00, 0xf0, 0x0d, 0x00


	//----- nvinfo : EIATTR_AT_ENTRY_FRAGMENTS
	.align		4
.L_34:
        /*0098*/ 	.byte	0x04, 0x4f
        /*009a*/ 	.short	(.L_36 - .L_35)


	//   ....[0]....
.L_35:
        /*009c*/ 	.word	0x00000004


	//----- nvinfo : EIATTR_RESERVED_SMEM_USED
	.align		4
.L_36:
        /*00a0*/ 	.byte	0x01, 0x41
	.zero		2


	//----- nvinfo : EIATTR_SPARSE_MMA_MASK
	.align		4
        /*00a4*/ 	.byte	0x03, 0x50
        /*00a6*/ 	.short	0x0000


	//----- nvinfo : EIATTR_TCGEN05_1CTA_USED
	.align		4
        /*00a8*/ 	.byte	0x01, 0x51
	.zero		2


	//----- nvinfo : EIATTR_MAXREG_COUNT
	.align		4
        /*00ac*/ 	.byte	0x03, 0x1b
        /*00ae*/ 	.short	0x00ff


	//----- nvinfo : EIATTR_NUM_BARRIERS
	.align		4
        /*00b0*/ 	.byte	0x02, 0x4c
        /*00b2*/ 	.byte	0x03
	.zero		1


	//----- nvinfo : EIATTR_INT_WARP_WIDE_INSTR_OFFSETS
	.align		4
        /*00b4*/ 	.byte	0x04, 0x31
        /*00b6*/ 	.short	(.L_38 - .L_37)


	//   ....[0]....
.L_37:
        /*00b8*/ 	.word	0x00003df0


	//   ....[1]....
        /*00bc*/ 	.word	0x00003e20


	//----- nvinfo : EIATTR_COOP_GROUP_MASK_REGIDS
	.align		4
.L_38:
        /*00c0*/ 	.byte	0x04, 0x29
        /*00c2*/ 	.short	(.L_40 - .L_39)


	//   ....[0]....
.L_39:
        /*00c4*/ 	.word	0xffffffff


	//   ....[1]....
        /*00c8*/ 	.word	0xffffffff


	//   ....[2]....
        /*00cc*/ 	.word	0xffffffff


	//   ....[3]....
        /*00d0*/ 	.word	0xffffffff


	//   ....[4]....
        /*00d4*/ 	.word	0xffffffff


	//   ....[5]....
        /*00d8*/ 	.word	0xffffffff


	//   ....[6]....
        /*00dc*/ 	.word	0xffffffff


	//----- nvinfo : EIATTR_COOP_GROUP_INSTR_OFFSETS
	.align		4
.L_40:
        /*00e0*/ 	.byte	0x04, 0x28
        /*00e2*/ 	.short	(.L_42 - .L_41)


	//   ....[0]....
.L_41:
        /*00e4*/ 	.word	0x00000390


	//   ....[1]....
        /*00e8*/ 	.word	0x00000540


	//   ....[2]....
        /*00ec*/ 	.word	0x000005e0


	//   ....[3]....
        /*00f0*/ 	.word	0x00001870


	//   ....[4]....
        /*00f4*/ 	.word	0x00001b30


	//   ....[5]....
        /*00f8*/ 	.word	0x00003c70


	//   ....[6]....
        /*00fc*/ 	.word	0x00003ed0


	//----- nvinfo : EIATTR_VRC_CTA_INIT_COUNT
	.align		4
.L_42:
        /*0100*/ 	.byte	0x02, 0x4a
        /*0102*/ 	.byte	0x80
	.zero		1


	//----- nvinfo : EIATTR_MBARRIER_INSTR_OFFSETS
	.align		4
        /*0104*/ 	.byte	0x04, 0x39
        /*0106*/ 	.short	(.L_44 - .L_43)


	//   ....[0]....
.L_43:
        /*0108*/ 	.word	0x000002e0
        /*010c*/ 	.word	0x000000ff
        /*0110*/ 	.word	0x00000000
        /*0114*/ 	.short	0x0100
        /*0116*/ 	.byte	0x05
	.zero		1


	//   ....[1]....
        /*0118*/ 	.word	0x000002f0
        /*011c*/ 	.word	0x000000ff
        /*0120*/ 	.word	0x00000008
        /*0124*/ 	.short	0x0100
        /*0126*/ 	.byte	0x05
	.zero		1


	//   ....[2]....
        /*0128*/ 	.word	0x00000300
        /*012c*/ 	.word	0x000000ff
        /*0130*/ 	.word	0x00000010
        /*0134*/ 	.short	0x0100
        /*0136*/ 	.byte	0x05
	.zero		1


	//   ....[3]....
        /*0138*/ 	.word	0x00000310
        /*013c*/ 	.word	0x000000ff
        /*0140*/ 	.word	0x00000018
        /*0144*/ 	.short	0x0100
        /*0146*/ 	.byte	0x05
	.zero		1


	//   ....[4]....
        /*0148*/ 	.word	0x00000320
        /*014c*/ 	.word	0x000000ff
        /*0150*/ 	.word	0x00000020
        /*0154*/ 	.short	0x0100
        /*0156*/ 	.byte	0x05
	.zero		1


	//   ....[5]....
        /*0158*/ 	.word	0x00000330
        /*015c*/ 	.word	0x000000ff
        /*0160*/ 	.word	0x00000028
        /*0164*/ 	.short	0x0100
        /*0166*/ 	.byte	0x05
	.zero		1


	//   ....[6]....
        /*0168*/ 	.word	0x000004b0
        /*016c*/ 	.word	0x000000ff
        /*0170*/ 	.word	0x00000030
        /*0174*/ 	.short	0x0100
        /*0176*/ 	.byte	0x06
	.zero		1


	//   ....[7]....
        /*0178*/ 	.word	0x000004c0
        /*017c*/ 	.word	0x000000ff
        /*0180*/ 	.word	0x00000038
        /*0184*/ 	.short	0x0100
        /*0186*/ 	.byte	0x06
	.zero		1


	//   ....[8]....
        /*0188*/ 	.word	0x000004d0
        /*018c*/ 	.word	0x000000ff
        /*0190*/ 	.word	0x00000040
        /*0194*/ 	.short	0x0100
        /*0196*/ 	.byte	0x06
	.zero		1


	//   ....[9]....
        /*0198*/ 	.word	0x000004e0
        /*019c*/ 	.word	0x000000ff
        /*01a0*/ 	.word	0x00000048
        /*01a4*/ 	.short	0x0100
        /*01a6*/ 	.byte	0x06
	.zero		1


	//   ....[10]....
        /*01a8*/ 	.word	0x00000a10
        /*01ac*/ 	.word	0x000000ff
        /*01b0*/ 	.word	0x00000018
        /*01b4*/ 	.short	0x010a
        /*01b6*/ 	.byte	0x06
	.zero		1


	//   ....[11]....
        /*01b8*/ 	.word	0x00000b40
        /*01bc*/ 	.word	0x000000ff
        /*01c0*/ 	.word	0x00000018
        /*01c4*/ 	.short	0x010a
        /*01c6*/ 	.byte	0x09
	.zero		1


	//   ....[12]....
        /*01c8*/ 	.word	0x00000c70
        /*01cc*/ 	.word	0x000000ff
        /*01d0*/ 	.word	0x00000018
        /*01d4*/ 	.short	0x010a
        /*01d6*/ 	.byte	0x1e
	.zero		1


	//   ....[13]....
        /*01d8*/ 	.word	0x00000f30
        /*01dc*/ 	.word	0x000000ff
        /*01e0*/ 	.word	0x00000018
        /*01e4*/ 	.short	0x010a
        /*01e6*/ 	.byte	0x04
	.zero		1


	//   ....[14]....
        /*01e8*/ 	.word	0x00001320
        /*01ec*/ 	.word	0x000000ff
        /*01f0*/ 	.word	0x00000000
        /*01f4*/ 	.short	0x010a
        /*01f6*/ 	.byte	0x06
	.zero		1


	//   ....[15]....
        /*01f8*/ 	.word	0x00001340
        /*01fc*/ 	.word	0x000000ff
        /*0200*/ 	.word	0x00000040
        /*0204*/ 	.short	0x010a
        /*0206*/ 	.byte	0x07
	.zero		1


	//   ....[16]....
        /*0208*/ 	.word	0x000014d0
        /*020c*/ 	.word	0x000000ff
        /*0210*/ 	.word	0x00000000
        /*0214*/ 	.short	0x010a
        /*0216*/ 	.byte	0x05
	.zero		1


	//   ....[17]....
        /*0218*/ 	.word	0x00001650
        /*021c*/ 	.word	0x000000ff
        /*0220*/ 	.word	0x00000000
        /*0224*/ 	.short	0x010a
        /*0226*/ 	.byte	0x06
	.zero		1


	//   ....[18]....
        /*0228*/ 	.word	0x000017f0
        /*022c*/ 	.word	0x00000000
        /*0230*/ 	.word	0x00000040
        /*0234*/ 	.short	0x010a
        /*0236*/ 	.byte	0xff
	.zero		1


	//   ....[19]....
        /*0238*/ 	.word	0x000020f0
        /*023c*/ 	.word	0x000000ff
        /*0240*/ 	.word	0x00000030
        /*0244*/ 	.short	0x010a
        /*0246*/ 	.byte	0x16
	.zero		1


	//   ....[20]....
        /*0248*/ 	.word	0x00003a00
        /*024c*/ 	.word	0x000000ff
        /*0250*/ 	.word	0x00000040
        /*0254*/ 	.short	0x0101
        /*0256*/ 	.byte	0x16
	.zero		1


	//   ....[21]....
        /*0258*/ 	.word	0x00003f30
        /*025c*/ 	.word	0x00000000
        /*0260*/ 	.word	0x00000018
        /*0264*/ 	.short	0x010a
        /*0266*/ 	.byte	0xff
	.zero		1


	//   ....[22]....
        /*0268*/ 	.word	0x00003fb0
        /*026c*/ 	.word	0x00000000
        /*0270*/ 	.word	0x00000018
        /*0274*/ 	.short	0x010a
        /*0276*/ 	.byte	0xff
	.zero		1


	//   ....[23]....
        /*0278*/ 	.word	0x00004030
        /*027c*/ 	.word	0x00000000
        /*0280*/ 	.word	0x00000040
        /*0284*/ 	.short	0x010a
        /*0286*/ 	.byte	0xff
	.zero		1


	//   ....[24]....
        /*0288*/ 	.word	0x000040b0
        /*028c*/ 	.word	0x00000000
        /*0290*/ 	.word	0x00000000
        /*0294*/ 	.short	0x010a
        /*0296*/ 	.byte	0xff
	.zero		1


	//   ....[25]....
        /*0298*/ 	.word	0x00004110
        /*029c*/ 	.word	0x00000000
        /*02a0*/ 	.word	0x00000040
        /*02a4*/ 	.short	0x010a
        /*02a6*/ 	.byte	0xff
	.zero		1


	//   ....[26]....
        /*02a8*/ 	.word	0x00004180
        /*02ac*/ 	.word	0x00000004
        /*02b0*/ 	.word	0x00000030
        /*02b4*/ 	.short	0x010a
        /*02b6*/ 	.byte	0xff
	.zero		1


	//----- nvinfo : EIATTR_NUM_MBARRIERS
	.align		4
.L_44:
        /*02b8*/ 	.byte	0x03, 0x38
        /*02ba*/ 	.short	0x000a


	//----- nvinfo : EIATTR_EXIT_INSTR_OFFSETS
	.align		4
        /*02bc*/ 	.byte	0x04, 0x1c
        /*02be*/ 	.short	(.L_46 - .L_45)


	//   ....[0]....
.L_45:
        /*02c0*/ 	.word	0x00001830


	//   ....[1]....
        /*02c4*/ 	.word	0x00003ef0


	//----- nvinfo : EIATTR_REQNTID
	.align		4
.L_46:
        /*02c8*/ 	.byte	0x04, 0x10
        /*02ca*/ 	.short	(.L_48 - .L_47)
.L_47:
        /*02cc*/ 	.word	0x000000c0
        /*02d0*/ 	.word	0x00000001
        /*02d4*/ 	.word	0x00000001


	//----- nvinfo : EIATTR_CRS_STACK_SIZE
	.align		4
.L_48:
        /*02d8*/ 	.byte	0x04, 0x1e
        /*02da*/ 	.short	(.L_50 - .L_49)
.L_49:
        /*02dc*/ 	.word	0x00000000


	//----- nvinfo : EIATTR_CBANK_PARAM_SIZE
	.align		4
.L_50:
        /*02e0*/ 	.byte	0x03, 0x19
        /*02e2*/ 	.short	0x0268


	//----- nvinfo : EIATTR_PARAM_CBANK
	.align		4
        /*02e4*/ 	.byte	0x04, 0x0a
        /*02e6*/ 	.short	(.L_52 - .L_51)
	.align		4
.L_51:
        /*02e8*/ 	.word	index@(.nv.constant0.kernel_cutlass_kernel_cudnngemm_swigludense_gemm_persistent_swigluPersistentDenseGemmKernel_object_at__TiledMMA_ThrLayoutVMNK11110000_PermutationMNK____MMAAtom_ThrID10_ShapeMNK12825632_TV_0)
        /*02ec*/ 	.short	0x0380
        /*02ee*/ 	.short	0x0268


	//----- nvinfo : EIATTR_SW_WAR
	.align		4
.L_52:
        /*02f0*/ 	.byte	0x04, 0x36
        /*02f2*/ 	.short	(.L_54 - .L_53)
.L_53:
        /*02f4*/ 	.word	0x00000008
.L_54:


//--------------------- .nv.compat                --------------------------
	.section	.nv.compat,"",@"SHT_CUDA_COMPAT_INFO"
	.align	4
        /*0000*/ 	.byte	0x02, 0x02, 0x02, 0x00, 0x02, 0x05, 0x05, 0x00, 0x02, 0x03, 0x01, 0x00, 0x02, 0x06, 0x01, 0x00


//--------------------- .nv.callgraph             --------------------------
	.section	.nv.callgraph,"",@"SHT_CUDA_CALLGRAPH"
	.align	4
	.sectionentsize	8
	.align		4
        /*0000*/ 	.word	0x00000000
	.align		4
        /*0004*/ 	.word	0xffffffff
	.align		4
        /*0008*/ 	.word	0x00000000
	.align		4
        /*000c*/ 	.word	0xfffffffe
	.align		4
        /*0010*/ 	.word	0x00000000
	.align		4
        /*0014*/ 	.word	0xfffffffd
	.align		4
        /*0018*/ 	.word	0x00000000
	.align		4
        /*001c*/ 	.word	0xfffffffc


//--------------------- .text.kernel_cutlass_kernel_cudnngemm_swigludense_gemm_persistent_swigluPersistentDenseGemmKernel_object_at__TiledMMA_ThrLayoutVMNK11110000_PermutationMNK____MMAAtom_ThrID10_ShapeMNK12825632_TV_0 --------------------------
	.section	.text.kernel_cutlass_kernel_cudnngemm_swigludense_gemm_persistent_swigluPersistentDenseGemmKernel_object_at__TiledMMA_ThrLayoutVMNK11110000_PermutationMNK____MMAAtom_ThrID10_ShapeMNK12825632_TV_0,"ax",@progbits
	.align	128
        .global         kernel_cutlass_kernel_cudnngemm_swigludense_gemm_persistent_swigluPersistentDenseGemmKernel_object_at__TiledMMA_ThrLayoutVMNK11110000_PermutationMNK____MMAAtom_ThrID10_ShapeMNK12825632_TV_0
        .type           kernel_cutlass_kernel_cudnngemm_swigludense_gemm_persistent_swigluPersistentDenseGemmKernel_object_at__TiledMMA_ThrLayoutVMNK11110000_PermutationMNK____MMAAtom_ThrID10_ShapeMNK12825632_TV_0,@function
        .size           kernel_cutlass_kernel_cudnngemm_swigludense_gemm_persistent_swigluPersistentDenseGemmKernel_object_at__TiledMMA_ThrLayoutVMNK11110000_PermutationMNK____MMAAtom_ThrID10_ShapeMNK12825632_TV_0,(.L_x_57 - kernel_cutlass_kernel_cudnngemm_swigludense_gemm_persistent_swigluPersistentDenseGemmKernel_object_at__TiledMMA_ThrLayoutVMNK11110000_PermutationMNK____MMAAtom_ThrID10_ShapeMNK12825632_TV_0)
        .other          kernel_cutlass_kernel_cudnngemm_swigludense_gemm_persistent_swigluPersistentDenseGemmKernel_object_at__TiledMMA_ThrLayoutVMNK11110000_PermutationMNK____MMAAtom_ThrID10_ShapeMNK12825632_TV_0,@"STO_CUDA_ENTRY STV_DEFAULT"
kernel_cutlass_kernel_cudnngemm_swigludense_gemm_persistent_swigluPersistentDenseGemmKernel_object_at__TiledMMA_ThrLayoutVMNK11110000_PermutationMNK____MMAAtom_ThrID10_ShapeMNK12825632_TV_0:
.text.kernel_cutlass_kernel_cudnngemm_swigludense_gemm_persistent_swigluPersistentDenseGemmKernel_object_at__TiledMMA_ThrLayoutVMNK11110000_PermutationMNK____MMAAtom_ThrID10_ShapeMNK12825632_TV_0:
[----:B------:R-:W1:Y:S01]  /*0000*/  LDC R1, c[0x0][0x37c] ;  /* 0x0000df00ff017b82 */ /* 0x000e620000000800 */
[----:B------:R-:W2:Y:S07]  /*0010*/  S2R R3, SR_TID.X ;  /* 0x0000000000037919 */ /* 0x000eae0000002100 */
[----:B------:R-:W3:Y:S01]  /*0020*/  S2UR UR13, SR_CgaCtaId ;  /* 0x00000000000d79c3 */ /* 0x000ee20000008800 */
[----:B------:R-:W4:Y:S01]  /*0030*/  LDCU.U8 UR5, c[0x0][0x382] ;  /* 0x00007040ff0577ac */ /* 0x000f220008000000 */
[----:B------:R-:W5:Y:S01]  /*0040*/  LDCU.U8 UR4, c[0x0][0x381] ;  /* 0x00007020ff0477ac */ /* 0x000f620008000000 */
[----:B------:R-:W2:Y:S01]  /*0050*/  LDCU UR6, c[0x0][0x36c] ;  /* 0x00006d80ff0677ac */ /* 0x000ea20008000800 */
[----:B----4-:R-:W-:-:S02]  /*0060*/  ULOP3.LUT UR5, UR5, 0x1, URZ, 0xc0, !UPT ;  /* 0x0000000105057892 */ /* 0x010fc4000f8ec0ff */
[----:B-----5:R-:W-:Y:S02]  /*0070*/  ULOP3.LUT UR4, UR4, 0x1, URZ, 0xc0, !UPT ;  /* 0x0000000104047892 */ /* 0x020fe4000f8ec0ff */
[----:B---3--:R-:W-:Y:S02]  /*0080*/  USHF.R.S32.HI UR7, URZ, 0x1f, UR13 ;  /* 0x0000001fff077899 */ /* 0x008fe4000801140d */
[----:B--2---:R-:W-:Y:S02]  /*0090*/  UISETP.EQ.U32.AND UP2, UPT, UR6, 0x1, UPT ;  /* 0x000000010600788c */ /* 0x004fe4000bf42070 */
[----:B------:R-:W-:Y:S01]  /*00a0*/  ULEA.HI UR7, UR7, UR13, URZ, 0x2 ;  /* 0x0000000d07077291 */ /* 0x000fe2000f8f10ff */
[----:B------:R-:W-:Y:S01]  /*00b0*/  SHF.R.U32.HI R0, RZ, 0x5, R3 ;  /* 0x00000005ff007819 */ /* 0x000fe20000011603 */
[----:B------:R-:W-:Y:S02]  /*00c0*/  UISETP.NE.U32.AND UP6, UPT, UR5, 0x1, UPT ;  /* 0x000000010500788c */ /* 0x000fe4000bfc5070 */
[----:B------:R-:W-:Y:S01]  /*00d0*/  ULOP3.LUT UR7, UR7, 0xfffffffc, URZ, 0xc0, !UPT ;  /* 0xfffffffc07077892 */ /* 0x000fe2000f8ec0ff */
[----:B------:R-:W-:Y:S01]  /*00e0*/  R2UR UR21, R0 ;  /* 0x00000000001572ca */ /* 0x000fe200000e0000 */
[----:B------:R-:W-:-:S02]  /*00f0*/  UISETP.NE.U32.AND UP5, UPT, UR4, 0x1, UPT ;  /* 0x000000010400788c */ /* 0x000fc4000bfa5070 */
[----:B------:R-:W-:-:S10]  /*0100*/  UIADD3 UR22, UPT, UPT, -UR7, UR13, URZ ;  /* 0x0000000d07167290 */ /* 0x000fd4000fffe1ff */
[----:B------:R-:W-:Y:S02]  /*0110*/  UISETP.NE.AND UP4, UPT, UR21, 0x5, UPT ;  /* 0x000000051500788c */ /* 0x000fe4000bf85270 */
[----:B------:R-:W-:-:S07]  /*0120*/  UISETP.NE.AND UP3, UPT, UR21, URZ, UPT ;  /* 0x000000ff1500728c */ /* 0x000fce000bf65270 */
[----:B-1----:R-:W-:Y:S05]  /*0130*/  BRA.U UP4, `(.L_x_0) ;  /* 0x0000000104387547 */ /* 0x002fea000b800000 */
[----:B------:R-:W1:Y:S02]  /*0140*/  LDCU.64 UR4, c[0x0][0x348] ;  /* 0x00006900ff0477ac */ /* 0x000e640008000a00 */
[----:B-1----:R-:W-:Y:S02]  /*0150*/  UIADD3 UR10, UP1, UPT, UR4, 0x40, URZ ;  /* 0x00000040040a7890 */ /* 0x002fe4000ff3e0ff */
[----:B------:R-:W-:Y:S02]  /*0160*/  UIADD3 UR8, UP0, UPT, UR4, 0xc0, URZ ;  /* 0x000000c004087890 */ /* 0x000fe4000ff1e0ff */
[----:B------:R-:W-:Y:S02]  /*0170*/  UIADD3.X UR11, UPT, UPT, URZ, UR5, URZ, UP1, !UPT ;  /* 0x00000005ff0b7290 */ /* 0x000fe40008ffe4ff */
[----:B------:R-:W-:Y:S02]  /*0180*/  UIADD3 UR6, UP1, UPT, UR4, 0x140, URZ ;  /* 0x0000014004067890 */ /* 0x000fe4000ff3e0ff */
[----:B------:R-:W-:-:S02]  /*0190*/  UIADD3.X UR9, UPT, UPT, URZ, UR5, URZ, UP0, !UPT ;  /* 0x00000005ff097290 */ /* 0x000fc400087fe4ff */
[----:B------:R-:W-:Y:S02]  /*01a0*/  UIADD3 UR4, UP0, UPT, UR4, 0x1c0, URZ ;  /* 0x000001c004047890 */ /* 0x000fe4000ff1e0ff */
[----:B------:R-:W-:Y:S01]  /*01b0*/  UIADD3.X UR7, UPT, UPT, URZ, UR5, URZ, UP1, !UPT ;  /* 0x00000005ff077290 */ /* 0x000fe20008ffe4ff */
[----:B------:R1:W-:Y:S01]  /*01c0*/  UTMACCTL.PF [UR10] ;  /* 0x000000000a0079b9 */ /* 0x0003e20008040000 */
[----:B------:R-:W-:-:S03]  /*01d0*/  UIADD3.X UR5, UPT, UPT, URZ, UR5, URZ, UP0, !UPT ;  /* 0x00000005ff057290 */ /* 0x000fc600087fe4ff */
[----:B------:R1:W-:Y:S04]  /*01e0*/  UTMACCTL.PF [UR8] ;  /* 0x00000000080079b9 */ /* 0x0003e80008040000 */
[----:B------:R1:W-:Y:S02]  /*01f0*/  UTMACCTL.PF [UR6] ;  /* 0x00000000060079b9 */ /* 0x0003e40008040000 */
[----:B------:R1:W-:Y:S02]  /*0200*/  UTMACCTL.PF [UR4] ;  /* 0x00000000040079b9 */ /* 0x0003e40008040000 */
[----:B-1----:R-:W-:Y:S01]  /*0210*/  NOP ;  /* 0x0000000000007918 */ /* 0x002fe20000000000 */
.L_x_0:
[----:B------:R-:W-:Y:S05]  /*0220*/  BRA.U UP3, `(.L_x_1) ;  /* 0x0000000103487547 */ /* 0x000fea000b800000 */
[----:B------:R-:W-:Y:S01]  /*0230*/  UMOV UR5, 0x400 ;  /* 0x0000040000057882 */ /* 0x000fe20000000000 */
[----:B------:R-:W-:Y:S01]  /*0240*/  UMOV UR6, 0x1 ;  /* 0x0000000100067882 */ /* 0x000fe20000000000 */
[----:B------:R-:W-:Y:S02]  /*0250*/  ULEA UR5, UR13, UR5, 0x18 ;  /* 0x000000050d057291 */ /* 0x000fe4000f8ec0ff */
[----:B------:R-:W-:-:S04]  /*0260*/  UIADD3 UR6, UPT, UPT, -UR6, 0x100000, URZ ;  /* 0x0010000006067890 */ /* 0x000fc8000fffe1ff */
[----:B------:R-:W-:Y:S02]  /*0270*/  USHF.L.U32 UR7, UR6, 0xb, URZ ;  /* 0x0000000b06077899 */ /* 0x000fe400080006ff */
[----:B------:R-:W-:Y:S01]  /*0280*/  USHF.L.U32 UR6, UR6, 0x1, URZ ;  /* 0x0000000106067899 */ /* 0x000fe200080006ff */
[----:B------:R-:W-:Y:S02]  /*0290*/  UMOV UR4, 0x4 ;  /* 0x0000000400047882 */ /* 0x000fe40000000000 */
[----:B------:R-:W-:-:S04]  /*02a0*/  UIADD3 UR8, UPT, UPT, -UR4, 0x100000, URZ ;  /* 0x0010000004087890 */ /* 0x000fc8000fffe1ff */
[----:B------:R-:W-:Y:S02]  /*02b0*/  USHF.L.U32 UR9, UR8, 0xb, URZ ;  /* 0x0000000b08097899 */ /* 0x000fe400080006ff */
[----:B------:R-:W-:Y:S01]  /*02c0*/  USHF.L.U32 UR8, UR8, 0x1, URZ ;  /* 0x0000000108087899 */ /* 0x000fe200080006ff */
[----:B------:R-:W1:Y:S02]  /*02d0*/  FENCE.VIEW.ASYNC.S ;  /* 0x00000000000073c6 */ /* 0x000e640000000000 */
[----:B-1----:R1:W2:Y:S01]  /*02e0*/  SYNCS.EXCH.64 URZ, [UR5], UR6 ;  /* 0x0000000605ff75b2 */ /* 0x0022a20008000100 */
[----:B------:R1:W3:Y:S01]  /*02f0*/  SYNCS.EXCH.64 URZ, [UR5+0x8], UR6 ;  /* 0x0000080605ff75b2 */ /* 0x0002e20008000100 */
[----:B------:R1:W4:Y:S07]  /*0300*/  SYNCS.EXCH.64 URZ, [UR5+0x10], UR6 ;  /* 0x0000100605ff75b2 */ /* 0x00032e0008000100 */
[----:B------:R1:W5:Y:S01]  /*0310*/  SYNCS.EXCH.64 URZ, [UR5+0x18], UR8 ;  /* 0x0000180805ff75b2 */ /* 0x0003620008000100 */
[----:B------:R1:W1:Y:S01]  /*0320*/  SYNCS.EXCH.64 URZ, [UR5+0x20], UR8 ;  /* 0x0000200805ff75b2 */ /* 0x0002620008000100 */
[----:B------:R1:W1:Y:S01]  /*0330*/  SYNCS.EXCH.64 URZ, [UR5+0x28], UR8 ;  /* 0x0000280805ff75b2 */ /* 0x0002620008000100 */
[----:B------:R-:W-:Y:S01]  /*0340*/  NOP ;  /* 0x0000000000007918 */ /* 0x000fe20000000000 */
.L_x_1:
[----:B------:R-:W-:Y:S01]  /*0350*/  NOP ;  /* 0x0000000000007918 */ /* 0x000fe20000000000 */
[----:B------:R-:W-:Y:S05]  /*0360*/  BRA.U !UP2, `(.L_x_2) ;  /* 0x000000010a087547 */ /* 0x000fea000b800000 */
[----:B-12345:R-:W-:Y:S01]  /*0370*/  UCGABAR_ARV ;  /* 0x00000000000079c7 */ /* 0x03efe20008000000 */
[----:B------:R-:W-:Y:S05]  /*0380*/  BRA `(.L_x_3) ;  /* 0x0000000000047947 */ /* 0x000fea0003800000 */
.L_x_2:
[----:B-12345:R-:W-:Y:S01]  /*0390*/  NOP ;  /* 0x0000000000007918 */ /* 0x03efe20000000000 */
.L_x_3:
[----:B------:R-:W-:Y:S05]  /*03a0*/  BRA.U !UP2, `(.L_x_4) ;  /* 0x000000010a0c7547 */ /* 0x000fea000b800000 */
[----:B------:R-:W-:Y:S01]  /*03b0*/  UCGABAR_WAIT ;  /* 0x0000000000007dc7 */ /* 0x000fe20008000000 */
[----:B------:R-:W-:Y:S01]  /*03c0*/  CCTL.IVALL ;  /* 0x00000000ff00798f */ /* 0x000fe20002000000 */
[----:B------:R-:W-:Y:S05]  /*03d0*/  BRA `(.L_x_5) ;  /* 0x0000000000047947 */ /* 0x000fea0003800000 */
.L_x_4:
[----:B------:R-:W-:Y:S06]  /*03e0*/  BAR.SYNC.DEFER_BLOCKING 0x0 ;  /* 0x0000000000007b1d */ /* 0x000fec0000010000 */
.L_x_5:
[----:B------:R-:W-:Y:S05]  /*03f0*/  BRA.U UP3, `(.L_x_6) ;  /* 0x0000000103407547 */ /* 0x000fea000b800000 */
[----:B------:R-:W-:Y:S01]  /*0400*/  UMOV UR6, 0x400 ;  /* 0x0000040000067882 */ /* 0x000fe20000000000 */
[----:B------:R-:W-:Y:S01]  /*0410*/  UMOV UR5, 0x1 ;  /* 0x0000000100057882 */ /* 0x000fe20000000000 */
[----:B------:R-:W-:Y:S01]  /*0420*/  UMOV UR4, 0x4 ;  /* 0x0000000400047882 */ /* 0x000fe20000000000 */
[----:B------:R-:W-:Y:S02]  /*0430*/  ULEA UR6, UR13, UR6, 0x18 ;  /* 0x000000060d067291 */ /* 0x000fe4000f8ec0ff */
[----:B------:R-:W-:-:S04]  /*0440*/  UIADD3 UR8, UPT, UPT, -UR5, 0x100000, URZ ;  /* 0x0010000005087890 */ /* 0x000fc8000fffe1ff */
[----:B------:R-:W-:Y:S02]  /*0450*/  USHF.L.U32 UR9, UR8, 0xb, URZ ;  /* 0x0000000b08097899 */ /* 0x000fe400080006ff */
[----:B------:R-:W-:Y:S02]  /*0460*/  USHF.L.U32 UR8, UR8, 0x1, URZ ;  /* 0x0000000108087899 */ /* 0x000fe400080006ff */
[----:B------:R-:W-:-:S04]  /*0470*/  UIADD3 UR4, UPT, UPT, -UR4, 0x100000, URZ ;  /* 0x0010000004047890 */ /* 0x000fc8000fffe1ff */
[----:B------:R-:W-:Y:S02]  /*0480*/  USHF.L.U32 UR5, UR4, 0xb, URZ ;  /* 0x0000000b04057899 */ /* 0x000fe400080006ff */
[----:B------:R-:W-:Y:S01]  /*0490*/  USHF.L.U32 UR4, UR4, 0x1, URZ ;  /* 0x0000000104047899 */ /* 0x000fe200080006ff */
[----:B------:R-:W1:Y:S03]  /*04a0*/  FENCE.VIEW.ASYNC.S ;  /* 0x00000000000073c6 */ /* 0x000e660000000000 */
[----:B-1----:R1:W2:Y:S01]  /*04b0*/  SYNCS.EXCH.64 URZ, [UR6+0x30], UR8 ;  /* 0x0000300806ff75b2 */ /* 0x0022a20008000100 */
[----:B------:R1:W3:Y:S07]  /*04c0*/  SYNCS.EXCH.64 URZ, [UR6+0x38], UR8 ;  /* 0x0000380806ff75b2 */ /* 0x0002ee0008000100 */
[----:B------:R1:W4:Y:S01]  /*04d0*/  SYNCS.EXCH.64 URZ, [UR6+0x40], UR4 ;  /* 0x0000400406ff75b2 */ /* 0x0003220008000100 */
[----:B------:R1:W5:Y:S01]  /*04e0*/  SYNCS.EXCH.64 URZ, [UR6+0x48], UR4 ;  /* 0x0000480406ff75b2 */ /* 0x0003620008000100 */
[----:B------:R-:W-:Y:S01]  /*04f0*/  NOP ;  /* 0x0000000000007918 */ /* 0x000fe20000000000 */
.L_x_6:
[----:B------:R-:W-:Y:S01]  /*0500*/  NOP ;  /* 0x0000000000007918 */ /* 0x000fe20000000000 */
[----:B------:R-:W-:Y:S05]  /*0510*/  BRA.U !UP2, `(.L_x_7) ;  /* 0x000000010a087547 */ /* 0x000fea000b800000 */
[----:B--2345:R-:W-:Y:S01]  /*0520*/  UCGABAR_ARV ;  /* 0x00000000000079c7 */ /* 0x03cfe20008000000 */
[----:B------:R-:W-:Y:S05]  /*0530*/  BRA `(.L_x_8) ;  /* 0x0000000000047947 */ /* 0x000fea0003800000 */
.L_x_7:
[----:B--2345:R-:W-:Y:S01]  /*0540*/  NOP ;  /* 0x0000000000007918 */ /* 0x03cfe20000000000 */
.L_x_8:
[----:B------:R-:W-:Y:S05]  /*0550*/  BRA.U !UP2, `(.L_x_9) ;  /* 0x000000010a0c7547 */ /* 0x000fea000b800000 */
[----:B------:R-:W-:Y:S01]  /*0560*/  UCGABAR_WAIT ;  /* 0x0000000000007dc7 */ /* 0x000fe20008000000 */
[----:B------:R-:W-:Y:S01]  /*0570*/  CCTL.IVALL ;  /* 0x00000000ff00798f */ /* 0x000fe20002000000 */
[----:B------:R-:W-:Y:S05]  /*0580*/  BRA `(.L_x_10) ;  /* 0x0000000000047947 */ /* 0x000fea0003800000 */
.L_x_9:
[----:B------:R-:W-:Y:S06]  /*0590*/  BAR.SYNC.DEFER_BLOCKING 0x0 ;  /* 0x0000000000007b1d */ /* 0x000fec0000010000 */
.L_x_10:
[----:B------:R-:W-:Y:S01]  /*05a0*/  NOP ;  /* 0x0000000000007918 */ /* 0x000fe20000000000 */
[----:B------:R-:W-:Y:S05]  /*05b0*/  BRA.U !UP2, `(.L_x_11) ;  /* 0x000000010a087547 */ /* 0x000fea000b800000 */
[----:B------:R-:W-:Y:S01]  /*05c0*/  UCGABAR_ARV ;  /* 0x00000000000079c7 */ /* 0x000fe20008000000 */
[----:B------:R-:W-:Y:S05]  /*05d0*/  BRA `(.L_x_12) ;  /* 0x0000000000047947 */ /* 0x000fea0003800000 */
.L_x_11:
[----:B------:R-:W-:Y:S01]  /*05e0*/  NOP ;  /* 0x0000000000007918 */ /* 0x000fe20000000000 */
.L_x_12:
[----:B------:R-:W-:Y:S05]  /*05f0*/  BRA.U !UP2, `(.L_x_13) ;  /* 0x000000010a0c7547 */ /* 0x000fea000b800000 */
[----:B------:R-:W-:Y:S01]  /*0600*/  UCGABAR_WAIT ;  /* 0x0000000000007dc7 */ /* 0x000fe20008000000 */
[----:B------:R-:W-:Y:S01]  /*0610*/  CCTL.IVALL ;  /* 0x00000000ff00798f */ /* 0x000fe20002000000 */
[----:B------:R-:W-:Y:S05]  /*0620*/  BRA `(.L_x_14) ;  /* 0x0000000000047947 */ /* 0x000fea0003800000 */
.L_x_13:
[----:B------:R-:W-:Y:S06]  /*0630*/  BAR.SYNC.DEFER_BLOCKING 0x0 ;  /* 0x0000000000007b1d */ /* 0x000fec0000010000 */
.L_x_14:
[----:B------:R-:W2:Y:S01]  /*0640*/  LDCU.U8 UR20, c[0x0][0x5c8] ;  /* 0x0000b900ff1477ac */ /* 0x000ea20008000000 */
[----:B------:R-:W3:Y:S01]  /*0650*/  LDCU.U8 UR19, c[0x0][0x5c9] ;  /* 0x0000b920ff1377ac */ /* 0x000ee20008000000 */
[----:B------:R-:W4:Y:S01]  /*0660*/  LDCU.U8 UR18, c[0x0][0x5d4] ;  /* 0x0000ba80ff1277ac */ /* 0x000f220008000000 */
[----:B------:R-:W5:Y:S01]  /*0670*/  LDCU.U8 UR17, c[0x0][0x5e0] ;  /* 0x0000bc00ff1177ac */ /* 0x000f620008000000 */
[----:B------:R-:W1:Y:S01]  /*0680*/  LDCU.U8 UR16, c[0x0][0x5e1] ;  /* 0x0000bc20ff1077ac */ /* 0x000e620008000000 */
[----:B------:R-:W1:Y:S01]  /*0690*/  LDCU.U8 UR15, c[0x0][0x5d5] ;  /* 0x0000baa0ff0f77ac */ /* 0x000e620008000000 */
[----:B------:R-:W-:Y:S05]  /*06a0*/  BRA.U UP4, `(.L_x_15) ;  /* 0x0000000904347547 */ /* 0x000fea000b800000 */
[----:B------:R-:W5:Y:S01]  /*06b0*/  S2UR UR25, SR_CTAID.Z ;  /* 0x00000000001979c3 */ /* 0x000f620000002700 */
[----:B------:R-:W-:Y:S01]  /*06c0*/  UMOV UR14, 0x1 ;  /* 0x00000001000e7882 */ /* 0x000fe20000000000 */
[----:B------:R-:W-:Y:S01]  /*06d0*/  UMOV UR12, URZ ;  /* 0x000000ff000c7c82 */ /* 0x000fe20008000000 */
[----:B-----5:R-:W-:-:S09]  /*06e0*/  UISETP.GT.U32.AND UP0, UPT, UR25, 0x7f, UPT ;  /* 0x0000007f1900788c */ /* 0x020fd2000bf04070 */
[----:B------:R-:W-:Y:S05]  /*06f0*/  BRA.U UP0, `(.L_x_16) ;  /* 0x0000000500d47547 */ /* 0x000fea000b800000 */
[----:B-1----:R-:W1:Y:S01]  /*0700*/  LDCU.64 UR4, c[0x0][0x5c0] ;  /* 0x0000b800ff0477ac */ /* 0x002e620008000a00 */
[----:B------:R-:W5:Y:S01]  /*0710*/  S2UR UR24, SR_CTAID.X ;  /* 0x00000000001879c3 */ /* 0x000f620000002500 */
[----:B------:R-:W4:Y:S01]  /*0720*/  LDCU UR8, c[0x0][0x374] ;  /* 0x00006e80ff0877ac */ /* 0x000f220008000800 */
[----:B------:R-:W4:Y:S01]  /*0730*/  LDCU UR9, c[0x0][0x370] ;  /* 0x00006e00ff0977ac */ /* 0x000f220008000800 */
[----:B------:R-:W3:Y:S01]  /*0740*/  LDCU.64 UR26, c[0x0][0x348] ;  /* 0x00006900ff1a77ac */ /* 0x000ee20008000a00 */
[----:B------:R-:W-:Y:S01]  /*0750*/  UMOV UR14, 0x1 ;  /* 0x00000001000e7882 */ /* 0x000fe20000000000 */
[----:B-1----:R-:W-:-:S04]  /*0760*/  UIMAD.WIDE.U32 UR6, UR25, UR5, URZ ;  /* 0x00000005190672a5 */ /* 0x002fc8000f8e00ff */
[----:B------:R-:W-:Y:S02]  /*0770*/  UIADD3 UR5, UPT, UPT, UR25, -UR7, URZ ;  /* 0x8000000719057290 */ /* 0x000fe4000fffe0ff */
[----:B-----5:R-:W-:Y:S02]  /*0780*/  USHF.L.U32 UR24, UR24, 0x7, URZ ;  /* 0x0000000718187899 */ /* 0x020fe400080006ff */
[----:B--2---:R-:W-:-:S03]  /*0790*/  USHF.R.U32.HI UR5, URZ, UR20, UR5 ;  /* 0x00000014ff057299 */ /* 0x004fc60008011605 */
[----:B------:R-:W1:Y:S01]  /*07a0*/  LDCU UR6, c[0x0][0x5d0] ;  /* 0x0000ba00ff0677ac */ /* 0x000e620008000800 */
[----:B------:R-:W-:Y:S02]  /*07b0*/  UIADD3 UR5, UPT, UPT, UR7, UR5, URZ ;  /* 0x0000000507057290 */ /* 0x000fe4000fffe0ff */
[----:B----4-:R-:W-:Y:S02]  /*07c0*/  UIMAD UR9, UR8, UR9, URZ ;  /* 0x00000009080972a4 */ /* 0x010fe4000f8e02ff */
[----:B---3--:R-:W-:Y:S01]  /*07d0*/  USHF.R.U32.HI UR11, URZ, UR19, UR5 ;  /* 0x00000013ff0b7299 */ /* 0x008fe20008011605 */
[----:B------:R-:W-:Y:S01]  /*07e0*/  UMOV UR8, 0x400 ;  /* 0x0000040000087882 */ /* 0x000fe20000000000 */
[----:B------:R-:W-:Y:S02]  /*07f0*/  ULOP3.LUT UR24, UR24, 0x180, URZ, 0xc0, !UPT ;  /* 0x0000018018187892 */ /* 0x000fe4000f8ec0ff */
[----:B------:R-:W-:-:S04]  /*0800*/  UIADD3 UR11, UPT, UPT, -UR11, URZ, URZ ;  /* 0x000000ff0b0b7290 */ /* 0x000fc8000fffe1ff */
[----:B------:R-:W-:Y:S01]  /*0810*/  UIMAD UR11, UR11, UR4, UR25 ;  /* 0x000000040b0b72a4 */ /* 0x000fe2000f8e0219 */
[----:B------:R-:W2:Y:S03]  /*0820*/  LDCU.64 UR4, c[0x0][0x5d8] ;  /* 0x0000bb00ff0477ac */ /* 0x000ea60008000a00 */
[----:B-1----:R-:W-:-:S04]  /*0830*/  UIMAD.WIDE.U32 UR6, UR11, UR6, URZ ;  /* 0x000000060b0672a5 */ /* 0x002fc8000f8e00ff */
[----:B------:R-:W-:-:S04]  /*0840*/  UIADD3 UR6, UPT, UPT, UR11, -UR7, URZ ;  /* 0x800000070b067290 */ /* 0x000fc8000fffe0ff */
[----:B------:R-:W-:-:S04]  /*0850*/  USHF.R.U32.HI UR6, URZ, UR18, UR6 ;  /* 0x00000012ff067299 */ /* 0x000fc80008011606 */
[----:B------:R-:W-:Y:S01]  /*0860*/  UIADD3 UR6, UPT, UPT, UR7, UR6, URZ ;  /* 0x0000000607067290 */ /* 0x000fe2000fffe0ff */
[----:B------:R-:W1:Y:S03]  /*0870*/  LDCU UR7, c[0x0][0x378] ;  /* 0x00006f00ff0777ac */ /* 0x000e660008000800 */
[----:B------:R-:W-:-:S04]  /*0880*/  USHF.R.U32.HI UR6, URZ, UR15, UR6 ;  /* 0x0000000fff067299 */ /* 0x000fc80008011606 */
[----:B--2---:R-:W-:-:S07]  /*0890*/  UIMAD.WIDE.U32 UR12, UR6, UR5, URZ ;  /* 0x00000005060c72a5 */ /* 0x004fce000f8e00ff */
[----:B------:R-:W-:Y:S01]  /*08a0*/  UMOV UR23, UR13 ;  /* 0x0000000d00177c82 */ /* 0x000fe20008000000 */
[----:B------:R-:W-:Y:S01]  /*08b0*/  UMOV UR12, URZ ;  /* 0x000000ff000c7c82 */ /* 0x000fe20008000000 */
[----:B------:R-:W-:Y:S02]  /*08c0*/  UIADD3 UR5, UPT, UPT, UR6, -UR23, URZ ;  /* 0x8000001706057290 */ /* 0x000fe4000fffe0ff */
[----:B------:R-:W2:Y:S01]  /*08d0*/  S2UR UR13, SR_CgaCtaId ;  /* 0x00000000000d79c3 */ /* 0x000ea20000008800 */
[----:B-1----:R-:W-:Y:S02]  /*08e0*/  UIMAD UR7, UR9, UR7, URZ ;  /* 0x00000007090772a4 */ /* 0x002fe4000f8e02ff */
[----:B------:R-:W-:-:S04]  /*08f0*/  USHF.R.U32.HI UR5, URZ, UR17, UR5 ;  /* 0x00000011ff057299 */ /* 0x000fc80008011605 */
[----:B------:R-:W-:Y:S02]  /*0900*/  UIADD3 UR5, UPT, UPT, UR23, UR5, URZ ;  /* 0x0000000517057290 */ /* 0x000fe4000fffe0ff */
[----:B------:R-:W-:Y:S02]  /*0910*/  USHF.R.S32.HI UR23, URZ, 0x1f, UR7 ;  /* 0x0000001fff177899 */ /* 0x000fe40008011407 */
[----:B------:R-:W-:Y:S02]  /*0920*/  USHF.R.U32.HI UR10, URZ, UR16, UR5 ;  /* 0x00000010ff0a7299 */ /* 0x000fe40008011605 */
[----:B------:R-:W-:Y:S02]  /*0930*/  ULEA.HI UR23, UR23, UR7, URZ, 0x2 ;  /* 0x0000000717177291 */ /* 0x000fe4000f8f10ff */
[----:B------:R-:W-:-:S03]  /*0940*/  UIADD3 UR10, UPT, UPT, -UR10, URZ, URZ ;  /* 0x000000ff0a0a7290 */ /* 0x000fc6000fffe1ff */
[----:B------:R-:W1:Y:S01]  /*0950*/  LDCU UR5, c[0x0][0x5cc] ;  /* 0x0000b980ff0577ac */ /* 0x000e620008000800 */
[----:B------:R-:W-:Y:S02]  /*0960*/  UIMAD UR4, UR10, UR4, UR6 ;  /* 0x000000040a0472a4 */ /* 0x000fe4000f8e0206 */
[----:B------:R-:W-:Y:S02]  /*0970*/  UIADD3 UR6, UPT, UPT, -UR6, URZ, URZ ;  /* 0x000000ff06067290 */ /* 0x000fe4000fffe1ff */
[----:B--2---:R-:W-:Y:S02]  /*0980*/  ULEA UR13, UR13, UR8, 0x18 ;  /* 0x000000080d0d7291 */ /* 0x004fe4000f8ec0ff */
[----:B-1----:R-:W-:-:S12]  /*0990*/  UIMAD UR11, UR6, UR5, UR11 ;  /* 0x00000005060b72a4 */ /* 0x002fd8000f8e020b */
.L_x_20:
[----:B------:R-:W-:Y:S01]  /*09a0*/  USHF.L.U32 UR5, UR14, 0x1f, URZ ;  /* 0x0000001f0e057899 */ /* 0x000fe200080006ff */
[----:B------:R-:W-:Y:S01]  /*09b0*/  HFMA2 R2, -RZ, RZ, 0, -2 ;  /* 0x0000c000ff027431 */ /* 0x000fe200000001ff */
[----:B------:R-:W-:Y:S02]  /*09c0*/  ULEA UR6, UR12, UR13, 0x3 ;  /* 0x0000000d0c067291 */ /* 0x000fe4000f8e18ff */
[----:B------:R-:W-:Y:S02]  /*09d0*/  ULEA UR7, UR4, UR22, 0x2 ;  /* 0x0000001604077291 */ /* 0x000fe4000f8e10ff */
[----:B------:R-:W-:Y:S01]  /*09e0*/  MOV R0, UR5 ;  /* 0x0000000500007c02 */ /* 0x000fe20008000f00 */
[----:B------:R-:W-:Y:S02]  /*09f0*/  UIADD3 UR34, UP1, UPT, UR26, 0x40, URZ ;  /* 0x000000401a227890 */ /* 0x000fe4000ff3e0ff */
[----:B------:R-:W-:Y:S02]  /*0a00*/  UIADD3 UR32, UP0, UPT, UR26, 0xc0, URZ ;  /* 0x000000c01a207890 */ /* 0x000fe4000ff1e0ff */
[----:B----4-:R1:W2:Y:S01]  /*0a10*/  SYNCS.PHASECHK.TRANS64.TRYWAIT P2, [UR6+0x18], R0 ;  /* 0x00001800ff0075a7 */ /* 0x0102a20008041106 */
[----:B------:R-:W-:-:S02]  /*0a20*/  ULEA UR11, UR11, UR24, 0x9 ;  /* 0x000000180b0b7291 */ /* 0x000fc4000f8e48ff */
[----:B------:R-:W-:Y:S02]  /*0a30*/  UIADD3.X UR35, UPT, UPT, URZ, UR27, URZ, UP1, !UPT ;  /* 0x0000001bff237290 */ /* 0x000fe40008ffe4ff */
[----:B------:R-:W-:Y:S02]  /*0a40*/  UIADD3.X UR33, UPT, UPT, URZ, UR27, URZ, UP0, !UPT ;  /* 0x0000001bff217290 */ /* 0x000fe400087fe4ff */
[----:B------:R-:W-:Y:S01]  /*0a50*/  USHF.L.U32 UR7, UR7, 0x6, URZ ;  /* 0x0000000607077899 */ /* 0x000fe200080006ff */
[----:B------:R-:W-:-:S11]  /*0a60*/  UMOV UR31, URZ ;  /* 0x000000ff001f7c82 */ /* 0x000fd60008000000 */
.L_x_19:
[----:B---3--:R-:W-:Y:S02]  /*0a70*/  UIADD3 UR5, UPT, UPT, UR12, 0x1, URZ ;  /* 0x000000010c057890 */ /* 0x008fe4000fffe0ff */
[----:B------:R-:W-:Y:S02]  /*0a80*/  ULEA UR8, UR12, UR13, 0xe ;  /* 0x0000000d0c087291 */ /* 0x000fe4000f8e70ff */
[----:B------:R-:W-:Y:S02]  /*0a90*/  ULEA UR6, UR12, UR22, 0x2 ;  /* 0x000000160c067291 */ /* 0x000fe4000f8e10ff */
[----:B------:R-:W-:Y:S02]  /*0aa0*/  UISETP.NE.AND UP1, UPT, UR5, 0x3, UPT ;  /* 0x000000030500788c */ /* 0x000fe4000bf25270 */
[----:B------:R-:W-:Y:S02]  /*0ab0*/  USHF.L.U32 UR10, UR31, 0x7, URZ ;  /* 0x000000071f0a7899 */ /* 0x000fe400080006ff */
[----:B------:R-:W-:-:S02]  /*0ac0*/  ULEA UR6, UR6, UR13, 0xd ;  /* 0x0000000d06067291 */ /* 0x000fc4000f8e68ff */
[----:B------:R-:W-:Y:S02]  /*0ad0*/  UIADD3 UR8, UPT, UPT, UR8, 0xc400, URZ ;  /* 0x0000c40008087890 */ /* 0x000fe4000fffe0ff */
[----:B------:R-:W-:Y:S02]  /*0ae0*/  USEL UR4, URZ, 0x1, UP1 ;  /* 0x00000001ff047887 */ /* 0x000fe40008800000 */
[----:B------:R-:W-:Y:S02]  /*0af0*/  UISETP.GT.U32.AND UP0, UPT, UR31, 0x1e, UPT ;  /* 0x0000001e1f00788c */ /* 0x000fe4000bf04070 */
[----:B------:R-:W-:Y:S01]  /*0b00*/  ULEA UR9, UR12, UR13, 0x3 ;  /* 0x0000000d0c097291 */ /* 0x000fe2000f8e18ff */
[----:B--2-4-:R-:W-:Y:S11]  /*0b10*/  @P2 BRA `(.L_x_17) ;  /* 0x0000000000102947 */ /* 0x014ff60003800000 */
[----:B------:R-:W-:-:S06]  /*0b20*/  USHF.L.U32 UR12, UR14, 0x1f, URZ ;  /* 0x0000001f0e0c7899 */ /* 0x000fcc00080006ff */
[----:B-1----:R-:W-:-:S04]  /*0b30*/  MOV R0, UR12 ;  /* 0x0000000c00007c02 */ /* 0x002fc80008000f00 */
[----:B------:R-:W1:Y:S02]  /*0b40*/  SYNCS.PHASECHK.TRANS64.TRYWAIT P0, [UR9+0x18], R0 ;  /* 0x00001800ff0075a7 */ /* 0x000e640008001109 */
[----:B-1----:R-:W-:Y:S05]  /*0b50*/  @!P0 BRA `(.L_x_18) ;  /* 0x0000003000e88947 */ /* 0x002fea0003800000 */
.L_x_17:
[----:B------:R-:W-:Y:S02]  /*0b60*/  ELECT P1, URZ, PT ;  /* 0x0000000000ff782f */ /* 0x000fe40003820000 */
[----:B------:R-:W-:Y:S01]  /*0b70*/  PLOP3.LUT P0, PT, PT, PT, UP0, 0x80, 0x8 ;  /* 0x000000000008781c */ /* 0x000fe20003f0f008 */
[----:B------:R-:W-:Y:S01]  /*0b80*/  ULOP3.LUT UR14, UR14, UR4, URZ, 0x3c, !UPT ;  /* 0x000000040e0e7292 */ /* 0x000fe2000f8e3cff */
[----:B------:R-:W-:Y:S01]  /*0b90*/  PLOP3.LUT P2, PT, PT, PT, PT, 0x80, 0x8 ;  /* 0x000000000008781c */ /* 0x000fe20003f4f070 */
[----:B------:R-:W-:Y:S02]  /*0ba0*/  USEL UR12, UR5, URZ, UP1 ;  /* 0x000000ff050c7287 */ /* 0x000fe40008800000 */
[----:B------:R-:W-:Y:S02]  /*0bb0*/  UIADD3 UR4, UPT, UPT, UR6, 0x18400, URZ ;  /* 0x0001840006047890 */ /* 0x000fe4000fffe0ff */
[----:B------:R-:W-:Y:S02]  /*0bc0*/  @!UP0 USHF.L.U32 UR29, UR14, 0x1f, URZ ;  /* 0x0000001f0e1d8899 */ /* 0x000fe400080006ff */
[----:B------:R-:W-:Y:S01]  /*0bd0*/  @!UP0 ULEA UR30, UR12, UR13, 0x3 ;  /* 0x0000000d0c1e8291 */ /* 0x000fe2000f8e18ff */
[----:B------:R-:W-:Y:S01]  /*0be0*/  UMOV UR28, 0xf0000 ;  /* 0x000f0000001c7882 */ /* 0x000fe20000000000 */
[----:B------:R-:W-:-:S02]  /*0bf0*/  UMOV UR5, UR9 ;  /* 0x0000000900057c82 */ /* 0x000fc40008000000 */
[----:B-1----:R-:W-:Y:S01]  /*0c00*/  IMAD.U32 R0, RZ, RZ, UR29 ;  /* 0x0000001dff007e24 */ /* 0x002fe2000f8e00ff */
[----:B------:R-:W-:Y:S01]  /*0c10*/  UMOV UR6, UR10 ;  /* 0x0000000a00067c82 */ /* 0x000fe20008000000 */
[----:B------:R3:W-:Y:S01]  /*0c20*/  @P1 SYNCS.ARRIVE.TRANS64 RZ, [UR9], R2 ;  /* 0x00000002ffff19a7 */ /* 0x0007e20008000009 */
[----:B------:R3:W-:Y:S01]  /*0c30*/  UTMALDG.2D [UR8], [UR34], desc[URZ] ;  /* 0x0000ff08220075b4 */ /* 0x0007e20008009000 */
[----:B------:R-:W-:-:S04]  /*0c40*/  UIADD3 UR31, UPT, UPT, UR31, 0x1, URZ ;  /* 0x000000011f1f7890 */ /* 0x000fc8000fffe0ff */
[----:B------:R-:W-:Y:S01]  /*0c50*/  UISETP.NE.AND UP0, UPT, UR31, 0x20, UPT ;  /* 0x000000201f00788c */ /* 0x000fe2000bf05270 */
[----:B------:R3:W-:Y:S01]  /*0c60*/  UTMALDG.2D.MULTICAST [UR4], [UR32], UR28, desc[URZ] ;  /* 0x0000ff04200073b4 */ /* 0x0007e2000800981c */
[----:B------:R3:W4:Y:S07]  /*0c70*/  @!P0 SYNCS.PHASECHK.TRANS64.TRYWAIT P2, [UR30+0x18], R0 ;  /* 0x00001800ff0085a7 */ /* 0x00072e000804111e */
[----:B------:R-:W-:Y:S05]  /*0c80*/  BRA.U UP0, `(.L_x_19) ;  /* 0xfffffffd00787547 */ /* 0x000fea000b83ffff */
[----:B---3--:R-:W1:Y:S01]  /*0c90*/  LDCU.64 UR4, c[0x0][0x5c0] ;  /* 0x0000b800ff0477ac */ /* 0x008e620008000a00 */
[----:B------:R-:W-:-:S04]  /*0ca0*/  ULEA.HI.SX32 UR25, UR23, UR25, 0x1e ;  /* 0x0000001917197291 */ /* 0x000fc8000f8ff2ff */
[----:B------:R-:W-:Y:S02]  /*0cb0*/  UISETP.GE.AND UP0, UPT, UR25, 0x80, UPT ;  /* 0x000000801900788c */ /* 0x000fe4000bf06270 */
[----:B-1----:R-:W-:Y:S01]  /*0cc0*/  UIMAD.WIDE.U32 UR6, UR25, UR5, URZ ;  /* 0x00000005190672a5 */ /* 0x002fe2000f8e00ff */
[----:B------:R-:W1:Y:S03]  /*0cd0*/  LDCU UR5, c[0x0][0x5d0] ;  /* 0x0000ba00ff0577ac */ /* 0x000e660008000800 */
[----:B------:R-:W-:-:S04]  /*0ce0*/  UIADD3 UR6, UPT, UPT, UR25, -UR7, URZ ;  /* 0x8000000719067290 */ /* 0x000fc8000fffe0ff */
[----:B------:R-:W-:-:S04]  /*0cf0*/  USHF.R.U32.HI UR6, URZ, UR20, UR6 ;  /* 0x00000014ff067299 */ /* 0x000fc80008011606 */
[----:B------:R-:W-:-:S04]  /*0d00*/  UIADD3 UR6, UPT, UPT, UR7, UR6, URZ ;  /* 0x0000000607067290 */ /* 0x000fc8000fffe0ff */
[----:B------:R-:W-:-:S04]  /*0d10*/  USHF.R.U32.HI UR11, URZ, UR19, UR6 ;  /* 0x00000013ff0b7299 */ /* 0x000fc80008011606 */
[----:B------:R-:W-:-:S04]  /*0d20*/  UIADD3 UR11, UPT, UPT, -UR11, URZ, URZ ;  /* 0x000000ff0b0b7290 */ /* 0x000fc8000fffe1ff */
[----:B------:R-:W-:-:S04]  /*0d30*/  UIMAD UR11, UR4, UR11, UR25 ;  /* 0x0000000b040b72a4 */ /* 0x000fc8000f8e0219 */
[----:B-1----:R-:W-:Y:S01]  /*0d40*/  UIMAD.WIDE.U32 UR6, UR11, UR5, URZ ;  /* 0x000000050b0672a5 */ /* 0x002fe2000f8e00ff */
[----:B------:R-:W1:Y:S03]  /*0d50*/  LDCU.64 UR4, c[0x0][0x5d8] ;  /* 0x0000bb00ff0477ac */ /* 0x000e660008000a00 */
[----:B------:R-:W-:-:S04]  /*0d60*/  UIADD3 UR6, UPT, UPT, UR11, -UR7, URZ ;  /* 0x800000070b067290 */ /* 0x000fc8000fffe0ff */
[----:B------:R-:W-:-:S04]  /*0d70*/  USHF.R.U32.HI UR6, URZ, UR18, UR6 ;  /* 0x00000012ff067299 */ /* 0x000fc80008011606 */
[----:B------:R-:W-:Y:S01]  /*0d80*/  UIADD3 UR6, UPT, UPT, UR7, UR6, URZ ;  /* 0x0000000607067290 */ /* 0x000fe2000fffe0ff */
[----:B------:R-:W2:Y:S03]  /*0d90*/  LDCU UR7, c[0x0][0x5cc] ;  /* 0x0000b980ff0777ac */ /* 0x000ea60008000800 */
[----:B------:R-:W-:-:S04]  /*0da0*/  USHF.R.U32.HI UR6, URZ, UR15, UR6 ;  /* 0x0000000fff067299 */ /* 0x000fc80008011606 */
[----:B-1----:R-:W-:Y:S02]  /*0db0*/  UIMAD.WIDE.U32 UR8, UR6, UR5, URZ ;  /* 0x00000005060872a5 */ /* 0x002fe4000f8e00ff */
[----:B------:R-:W-:Y:S02]  /*0dc0*/  UIADD3 UR8, UPT, UPT, -UR6, URZ, URZ ;  /* 0x000000ff06087290 */ /* 0x000fe4000fffe1ff */
[----:B------:R-:W-:-:S04]  /*0dd0*/  UIADD3 UR5, UPT, UPT, UR6, -UR9, URZ ;  /* 0x8000000906057290 */ /* 0x000fc8000fffe0ff */
[----:B------:R-:W-:Y:S02]  /*0de0*/  USHF.R.U32.HI UR5, URZ, UR17, UR5 ;  /* 0x00000011ff057299 */ /* 0x000fe40008011605 */
[----:B--2---:R-:W-:Y:S02]  /*0df0*/  UIMAD UR11, UR7, UR8, UR11 ;  /* 0x00000008070b72a4 */ /* 0x004fe4000f8e020b */
[----:B------:R-:W-:-:S04]  /*0e00*/  UIADD3 UR5, UPT, UPT, UR9, UR5, URZ ;  /* 0x0000000509057290 */ /* 0x000fc8000fffe0ff */
[----:B------:R-:W-:-:S04]  /*0e10*/  USHF.R.U32.HI UR5, URZ, UR16, UR5 ;  /* 0x00000010ff057299 */ /* 0x000fc80008011605 */
[----:B------:R-:W-:-:S04]  /*0e20*/  UIADD3 UR5, UPT, UPT, -UR5, URZ, URZ ;  /* 0x000000ff05057290 */ /* 0x000fc8000fffe1ff */
[----:B------:R-:W-:Y:S01]  /*0e30*/  UIMAD UR4, UR4, UR5, UR6 ;  /* 0x00000005040472a4 */ /* 0x000fe2000f8e0206 */
[----:B------:R-:W-:Y:S11]  /*0e40*/  BRA.U !UP0, `(.L_x_20) ;  /* 0xfffffff908d47547 */ /* 0x000ff6000b83ffff */
.L_x_16:
[----:B------:R-:W5:Y:S01]  /*0e50*/  S2UR UR13, SR_CgaCtaId ;  /* 0x00000000000d79c3 */ /* 0x000f620000008800 */
[----:B------:R-:W-:Y:S02]  /*0e60*/  UISETP.NE.AND UP0, UPT, UR12, 0x2, UPT ;  /* 0x000000020c00788c */ /* 0x000fe4000bf05270 */
[----:B-1----:R-:W-:Y:S01]  /*0e70*/  UIADD3 UR4, UPT, UPT, UR12, 0x2, URZ ;  /* 0x000000020c047890 */ /* 0x002fe2000fffe0ff */
[----:B------:R-:W-:-:S03]  /*0e80*/  UMOV UR5, 0x400 ;  /* 0x0000040000057882 */ /* 0x000fc60000000000 */
[----:B------:R-:W-:-:S04]  /*0e90*/  USEL UR4, UR4, 0x1, UP0 ;  /* 0x0000000104047887 */ /* 0x000fc80008000000 */
[----:B------:R-:W-:-:S04]  /*0ea0*/  UISETP.NE.AND UP0, UPT, UR4, 0x3, UPT ;  /* 0x000000030400788c */ /* 0x000fc8000bf05270 */
[----:B------:R-:W-:Y:S02]  /*0eb0*/  UISETP.EQ.XOR UP1, UPT, UR12, 0x2, !UP0 ;  /* 0x000000020c00788c */ /* 0x000fe4000c722a70 */
[----:B------:R-:W-:Y:S02]  /*0ec0*/  USEL UR4, UR4, URZ, UP0 ;  /* 0x000000ff04047287 */ /* 0x000fe40008000000 */
[----:B------:R-:W-:-:S04]  /*0ed0*/  USEL UR6, URZ, 0x1, !UP1 ;  /* 0x00000001ff067887 */ /* 0x000fc8000c800000 */
[----:B------:R-:W-:Y:S02]  /*0ee0*/  ULOP3.LUT UR6, UR14, UR6, URZ, 0x3c, !UPT ;  /* 0x000000060e067292 */ /* 0x000fe4000f8e3cff */
[----:B-----5:R-:W-:Y:S02]  /*0ef0*/  ULEA UR5, UR13, UR5, 0x18 ;  /* 0x000000050d057291 */ /* 0x020fe4000f8ec0ff */
[----:B------:R-:W-:Y:S02]  /*0f00*/  USHF.L.U32 UR6, UR6, 0x1f, URZ ;  /* 0x0000001f06067899 */ /* 0x000fe400080006ff */
[----:B------:R-:W-:-:S04]  /*0f10*/  ULEA UR4, UR4, UR5, 0x3 ;  /* 0x0000000504047291 */ /* 0x000fc8000f8e18ff */
[----:B------:R-:W-:-:S05]  /*0f20*/  MOV R0, UR6 ;  /* 0x0000000600007c02 */ /* 0x000fca0008000f00 */
[----:B------:R-:W1:Y:S02]  /*0f30*/  SYNCS.PHASECHK.TRANS64.TRYWAIT P0, [UR4+0x18], R0 ;  /* 0x00001800ff0075a7 */ /* 0x000e640008001104 */
[----:B-1----:R-:W-:Y:S05]  /*0f40*/  @!P0 BRA `(.L_x_21) ;  /* 0x00000030000c8947 */ /* 0x002fea0003800000 */
.L_x_47:
[----:B------:R-:W-:-:S13]  /*0f50*/  ELECT P0, URZ, PT ;  /* 0x0000000000ff782f */ /* 0x000fda0003800000 */
[----:B-1----:R-:W-:-:S04]  /*0f60*/  @P0 MOV R0, 0xc000 ;  /* 0x0000c00000000802 */ /* 0x002fc80000000f00 */
[----:B------:R1:W-:Y:S03]  /*0f70*/  @P0 SYNCS.ARRIVE.TRANS64 RZ, [UR4], R0 ;  /* 0x00000000ffff09a7 */ /* 0x0003e60008000004 */
.L_x_15:
[----:B------:R-:W-:-:S09]  /*0f80*/  UISETP.NE.AND UP0, UPT, UR21, 0x4, UPT ;  /* 0x000000041500788c */ /* 0x000fd2000bf05270 */
[----:B------:R-:W-:Y:S05]  /*0f90*/  BRA.U UP0, `(.L_x_22) ;  /* 0x00000009001c7547 */ /* 0x000fea000b800000 */
[----:B------:R-:W5:Y:S08]  /*0fa0*/  S2UR UR14, SR_CTAID.Z ;  /* 0x00000000000e79c3 */ /* 0x000f700000002700 */
[----:B------:R-:W-:Y:S01]  /*0fb0*/  BAR.SYNC.DEFER_BLOCKING 0x2, 0xa0 ;  /* 0x0082800000007b1d */ /* 0x000fe20000010000 */
[----:B------:R-:W-:Y:S01]  /*0fc0*/  USHF.R.S32.HI UR22, URZ, 0x1f, UR13 ;  /* 0x0000001fff167899 */ /* 0x000fe2000801140d */
[----:B------:R-:W-:Y:S01]  /*0fd0*/  HFMA2 R6, -RZ, RZ, 0, 5.9604644775390625e-08 ;  /* 0x00000001ff067431 */ /* 0x000fe200000001ff */
[----:B------:R-:W-:-:S02]  /*0fe0*/  MOV R5, 0x1 ;  /* 0x0000000100057802 */ /* 0x000fc40000000f00 */
[----:B------:R-:W-:Y:S01]  /*0ff0*/  ULEA.HI UR22, UR22, UR13, URZ, 0x2 ;  /* 0x0000000d16167291 */ /* 0x000fe2000f8f10ff */
[----:B-1----:R-:W-:-:S03]  /*1000*/  UMOV UR4, 0x1 ;  /* 0x0000000100047882 */ /* 0x002fc60000000000 */
[----:B------:R-:W-:-:S04]  /*1010*/  ULOP3.LUT UR22, UR22, 0xfffffffc, URZ, 0xc0, !UPT ;  /* 0xfffffffc16167892 */ /* 0x000fc8000f8ec0ff */
[----:B------:R-:W-:-:S04]  /*1020*/  UIADD3 UR22, UPT, UPT, -UR22, UR13, URZ ;  /* 0x0000000d16167290 */ /* 0x000fc8000fffe1ff */
[----:B------:R-:W-:Y:S02]  /*1030*/  USHF.L.U32 UR22, UR4, UR22, URZ ;  /* 0x0000001604167299 */ /* 0x000fe400080006ff */
[----:B-----5:R-:W-:-:S09]  /*1040*/  UISETP.GT.U32.AND UP0, UPT, UR14, 0x7f, UPT ;  /* 0x0000007f0e00788c */ /* 0x020fd2000bf04070 */
[----:B------:R-:W-:Y:S05]  /*1050*/  BRA.U UP0, `(.L_x_23) ;  /* 0x0000000500b47547 */ /* 0x000fea000b800000 */
[----:B------:R-:W-:Y:S01]  /*1060*/  UMOV UR4, 0x400 ;  /* 0x0000040000047882 */ /* 0x000fe20000000000 */
[----:B------:R-:W1:Y:S01]  /*1070*/  LDCU UR7, c[0x0][0x374] ;  /* 0x00006e80ff0777ac */ /* 0x000e620008000800 */
[----:B------:R-:W-:Y:S01]  /*1080*/  MOV R5, 0x1 ;  /* 0x0000000100057802 */ /* 0x000fe20000000f00 */
[----:B------:R-:W-:Y:S01]  /*1090*/  ULEA UR4, UR13, UR4, 0x18 ;  /* 0x000000040d047291 */ /* 0x000fe2000f8ec0ff */
[----:B------:R-:W1:Y:S01]  /*10a0*/  LDCU UR6, c[0x0][0x370] ;  /* 0x00006e00ff0677ac */ /* 0x000e620008000800 */
[----:B------:R-:W5:Y:S07]  /*10b0*/  LDCU UR5, c[0x0][0x378] ;  /* 0x00006f00ff0577ac */ /* 0x000f6e0008000800 */
[----:B------:R-:W4:Y:S01]  /*10c0*/  LDS R0, [UR4+0x58] ;  /* 0x00005804ff007984 */ /* 0x000f220008000800 */
[----:B------:R-:W-:Y:S01]  /*10d0*/  UMOV UR44, 0x8402010 ;  /* 0x08402010002c7882 */ /* 0x000fe20000000000 */
[----:B------:R-:W-:-:S02]  /*10e0*/  UIADD3 UR10, UPT, UPT, UR4, 0xc400, URZ ;  /* 0x0000c400040a7890 */ /* 0x000fc4000fffe0ff */
[----:B------:R-:W-:Y:S02]  /*10f0*/  UIADD3 UR11, UPT, UPT, UR4, 0x18400, URZ ;  /* 0x00018400040b7890 */ /* 0x000fe4000fffe0ff */
[----:B------:R-:W-:Y:S02]  /*1100*/  USEL UR45, URZ, 0x4000, UP6 ;  /* 0x00004000ff2d7887 */ /* 0x000fe4000b000000 */
[----:B------:R-:W-:Y:S02]  /*1110*/  USEL UR44, UR44, 0x8400010, !UP5 ;  /* 0x084000102c2c7887 */ /* 0x000fe4000e800000 */
[----:B------:R-:W-:Y:S02]  /*1120*/  USHF.R.U32.HI UR10, URZ, 0x4, UR10 ;  /* 0x00000004ff0a7899 */ /* 0x000fe4000801160a */
[----:B-1----:R-:W-:Y:S02]  /*1130*/  UIMAD UR6, UR7, UR6, URZ ;  /* 0x00000006070672a4 */ /* 0x002fe4000f8e02ff */
[----:B------:R-:W-:-:S02]  /*1140*/  USHF.R.U32.HI UR11, URZ, 0x4, UR11 ;  /* 0x00000004ff0b7899 */ /* 0x000fc4000801160b */
[----:B-----5:R-:W-:Y:S02]  /*1150*/  UIMAD UR5, UR6, UR5, URZ ;  /* 0x00000005060572a4 */ /* 0x020fe4000f8e02ff */
[----:B------:R-:W-:Y:S02]  /*1160*/  UIADD3 UR45, UPT, UPT, UR45, UR44, URZ ;  /* 0x0000002c2d2d7290 */ /* 0x000fe4000fffe0ff */
[----:B------:R-:W-:Y:S02]  /*1170*/  ULOP3.LUT UR24, UR22, 0xf, URZ, 0xfc, !UPT ;  /* 0x0000000f16187892 */ /* 0x000fe4000f8efcff */
[----:B------:R-:W-:Y:S02]  /*1180*/  ULOP3.LUT UR10, UR10, 0x3fc0, URZ, 0xc0, !UPT ;  /* 0x00003fc00a0a7892 */ /* 0x000fe4000f8ec0ff */
[----:B------:R-:W-:Y:S02]  /*1190*/  ULOP3.LUT UR11, UR11, 0x3fc0, URZ, 0xc0, !UPT ;  /* 0x00003fc00b0b7892 */ /* 0x000fe4000f8ec0ff */
[----:B------:R-:W-:-:S02]  /*11a0*/  USHF.R.S32.HI UR33, URZ, 0x1f, UR5 ;  /* 0x0000001fff217899 */ /* 0x000fc40008011405 */
[----:B------:R-:W-:Y:S02]  /*11b0*/  ULOP3.LUT UR22, UR22, 0xffff, URZ, 0xc0, !UPT ;  /* 0x0000ffff16167892 */ /* 0x000fe4000f8ec0ff */
[----:B------:R-:W-:Y:S02]  /*11c0*/  ULOP3.LUT UR24, UR24, 0xffff, URZ, 0xc0, !UPT ;  /* 0x0000ffff18187892 */ /* 0x000fe4000f8ec0ff */
[----:B------:R-:W-:Y:S02]  /*11d0*/  ULOP3.LUT UR10, UR10, 0x10000, URZ, 0xfc, !UPT ;  /* 0x000100000a0a7892 */ /* 0x000fe4000f8efcff */
[----:B------:R-:W-:Y:S02]  /*11e0*/  ULOP3.LUT UR11, UR11, 0x10000, URZ, 0xfc, !UPT ;  /* 0x000100000b0b7892 */ /* 0x000fe4000f8efcff */
[----:B------:R-:W-:Y:S01]  /*11f0*/  ULEA.HI UR33, UR33, UR5, URZ, 0x2 ;  /* 0x0000000521217291 */ /* 0x000fe2000f8f10ff */
[----:B------:R-:W-:Y:S01]  /*1200*/  UMOV UR32, URZ ;  /* 0x000000ff00207c82 */ /* 0x000fe20008000000 */
[----:B------:R-:W-:Y:S01]  /*1210*/  UMOV UR31, URZ ;  /* 0x000000ff001f7c82 */ /* 0x000fe20008000000 */
[----:B----4-:R-:W-:Y:S01]  /*1220*/  R2UR UR34, R0 ;  /* 0x00000000002272ca */ /* 0x010fe200000e0000 */
[----:B------:R-:W-:Y:S01]  /*1230*/  UMOV UR29, URZ ;  /* 0x000000ff001d7c82 */ /* 0x000fe20008000000 */
[----:B------:R-:W-:Y:S01]  /*1240*/  UMOV UR44, URZ ;  /* 0x000000ff002c7c82 */ /* 0x000fe20008000000 */
[----:B------:R-:W-:Y:S01]  /*1250*/  UMOV UR40, URZ ;  /* 0x000000ff00287c82 */ /* 0x000fe20008000000 */
[----:B------:R-:W-:Y:S01]  /*1260*/  UMOV UR41, UR45 ;  /* 0x0000002d00297c82 */ /* 0x000fe20008000000 */
[----:B------:R-:W-:Y:S01]  /*1270*/  UMOV UR38, URZ ;  /* 0x000000ff00267c82 */ /* 0x000fe20008000000 */
[----:B------:R-:W-:Y:S01]  /*1280*/  UMOV UR39, UR45 ;  /* 0x0000002d00277c82 */ /* 0x000fe20008000000 */
[----:B------:R-:W-:Y:S01]  /*1290*/  UMOV UR36, URZ ;  /* 0x000000ff00247c82 */ /* 0x000fe20008000000 */
[----:B------:R-:W-:-:S07]  /*12a0*/  UMOV UR37, UR45 ;  /* 0x0000002d00257c82 */ /* 0x000fce0008000000 */
.L_x_28:
[----:B------:R-:W-:Y:S01]  /*12b0*/  USHF.L.U32 UR5, UR31, 0x1f, URZ ;  /* 0x0000001f1f057899 */ /* 0x000fe200080006ff */
[----:B------:R-:W-:Y:S01]  /*12c0*/  SHF.L.U32 R2, R5, 0x1f, RZ ;  /* 0x0000001f05027819 */ /* 0x000fe200000006ff */
[----:B------:R-:W-:Y:S02]  /*12d0*/  ULEA UR6, UR29, UR4, 0x3 ;  /* 0x000000041d067291 */ /* 0x000fe4000f8e18ff */
[----:B-1----:R-:W-:Y:S02]  /*12e0*/  ULEA UR7, UR32, UR4, 0x3 ;  /* 0x0000000420077291 */ /* 0x002fe4000f8e18ff */
[----:B----4-:R-:W-:Y:S01]  /*12f0*/  MOV R0, UR5 ;  /* 0x0000000500007c02 */ /* 0x010fe20008000f00 */
[----:B------:R-:W-:Y:S02]  /*1300*/  ULEA UR9, UR32, UR34, 0x8 ;  /* 0x0000002220097291 */ /* 0x000fe4000f8e40ff */
[----:B------:R-:W-:Y:S02]  /*1310*/  ULEA.HI.SX32 UR14, UR33, UR14, 0x1e ;  /* 0x0000000e210e7291 */ /* 0x000fe4000f8ff2ff */
[----:B-----5:R1:W4:Y:S01]  /*1320*/  SYNCS.PHASECHK.TRANS64.TRYWAIT P1, [UR6], R0 ;  /* 0x00000000ff0075a7 */ /* 0x0203220008021106 */
[----:B------:R-:W-:Y:S01]  /*1330*/  UPLOP3.LUT UP2, UPT, UPT, UPT, UPT, 0x40, 0x4 ;  /* 0x000000000004789c */ /* 0x000fe20003f4e870 */
[----:B------:R-:W5:Y:S02]  /*1340*/  SYNCS.PHASECHK.TRANS64.TRYWAIT P0, [UR7+0x40], R2 ;  /* 0x00004002ff0075a7 */ /* 0x000f640008001107 */
[----:B-1--45:R-:W-:Y:S08]  /*1350*/  @!P0 BRA `(.L_x_24) ;  /* 0x0000002c00288947 */ /* 0x032ff00003800000 */
.L_x_49:
[----:B------:R-:W-:-:S05]  /*1360*/  UMOV UR27, URZ ;  /* 0x000000ff001b7c82 */ /* 0x000fca0008000000 */
.L_x_27:
[----:B------:R-:W-:Y:S02]  /*1370*/  UIADD3 UR12, UPT, UPT, UR29, 0x1, URZ ;  /* 0x000000011d0c7890 */ /* 0x000fe4000fffe0ff */
[----:B------:R-:W-:Y:S02]  /*1380*/  UISETP.GT.U32.AND UP0, UPT, UR27, 0x1e, UPT ;  /* 0x0000001e1b00788c */ /* 0x000fe4000bf04070 */
[----:B----4-:R-:W-:Y:S02]  /*1390*/  ULEA UR48, UR29, UR11, 0xb ;  /* 0x0000000b1d307291 */ /* 0x010fe4000f8e58ff */
[----:B------:R-:W-:Y:S02]  /*13a0*/  ULEA UR46, UR29, UR10, 0xa ;  /* 0x0000000a1d2e7291 */ /* 0x000fe4000f8e50ff */
[----:B------:R-:W-:Y:S01]  /*13b0*/  ULEA UR5, UR29, UR4, 0x3 ;  /* 0x000000041d057291 */ /* 0x000fe2000f8e18ff */
[----:B------:R-:W-:Y:S01]  /*13c0*/  PLOP3.LUT P0, PT, PT, PT, UP0, 0x80, 0x8 ;  /* 0x000000000008781c */ /* 0x000fe20003f0f008 */
[----:B------:R-:W-:Y:S02]  /*13d0*/  UISETP.NE.AND UP1, UPT, UR12, 0x3, UPT ;  /* 0x000000030c00788c */ /* 0x000fe4000bf25270 */
[----:B------:R-:W-:Y:S02]  /*13e0*/  UIADD3 UR42, UPT, UPT, UR48, 0x2, URZ ;  /* 0x00000002302a7890 */ /* 0x000fe4000fffe0ff */
[----:B------:R-:W-:Y:S02]  /*13f0*/  UIADD3 UR30, UPT, UPT, UR46, 0x2, URZ ;  /* 0x000000022e1e7890 */ /* 0x000fe4000fffe0ff */
[----:B------:R-:W-:Y:S02]  /*1400*/  UIADD3 UR28, UPT, UPT, UR48, 0x4, URZ ;  /* 0x00000004301c7890 */ /* 0x000fe4000fffe0ff */
[----:B------:R-:W-:Y:S02]  /*1410*/  UIADD3 UR26, UPT, UPT, UR46, 0x4, URZ ;  /* 0x000000042e1a7890 */ /* 0x000fe4000fffe0ff */
[----:B------:R-:W-:Y:S02]  /*1420*/  UIADD3 UR6, UPT, UPT, UR48, 0x6, URZ ;  /* 0x0000000630067890 */ /* 0x000fe4000fffe0ff */
[----:B------:R-:W-:Y:S02]  /*1430*/  UIADD3 UR8, UPT, UPT, UR46, 0x6, URZ ;  /* 0x000000062e087890 */ /* 0x000fe4000fffe0ff */
[----:B------:R-:W-:Y:S02]  /*1440*/  UIADD3 UR25, UPT, UPT, UR5, 0x18, URZ ;  /* 0x0000001805197890 */ /* 0x000fe4000fffe0ff */
[----:B------:R-:W-:Y:S02]  /*1450*/  USEL UR23, URZ, 0x1, UP1 ;  /* 0x00000001ff177887 */ /* 0x000fe40008800000 */
[----:B------:R-:W-:Y:S01]  /*1460*/  USEL UR29, UR12, URZ, UP1 ;  /* 0x000000ff0c1d7287 */ /* 0x000fe20008800000 */
[----:B------:R-:W-:Y:S01]  /*1470*/  UMOV UR49, 0x40004040 ;  /* 0x4000404000317882 */ /* 0x000fe20000000000 */
[----:B------:R-:W-:Y:S01]  /*1480*/  UMOV UR47, 0x40004040 ;  /* 0x40004040002f7882 */ /* 0x000fe20000000000 */
[----:B------:R-:W-:Y:S01]  /*1490*/  UMOV UR43, 0x40004040 ;  /* 0x40004040002b7882 */ /* 0x000fe20000000000 */
[----:B-----5:R-:W-:Y:S08]  /*14a0*/  @P1 BRA `(.L_x_25) ;  /* 0x0000000000101947 */ /* 0x020ff00003800000 */
[----:B------:R-:W-:Y:S06]  /*14b0*/  USHF.L.U32 UR12, UR31, 0x1f, URZ ;  /* 0x0000001f1f0c7899 */ /* 0x000fec00080006ff */
[----:B-1----:R-:W-:Y:S04]  /*14c0*/  MOV R0, UR12 ;  /* 0x0000000c00007c02 */ /* 0x002fe80008000f00 */
[----:B------:R-:W1:Y:S02]  /*14d0*/  SYNCS.PHASECHK.TRANS64.TRYWAIT P1, [UR5], R0 ;  /* 0x00000000ff0075a7 */ /* 0x000e640008021105 */
[----:B-1----:R-:W-:Y:S05]  /*14e0*/  @!P1 BRA `(.L_x_26) ;  /* 0x0000002800e49947 */ /* 0x002fea0003800000 */
.L_x_25:
[----:B------:R-:W-:Y:S01]  /*14f0*/  ULOP3.LUT UR31, UR31, UR23, URZ, 0x3c, !UPT ;  /* 0x000000171f1f7292 */ /* 0x000fe2000f8e3cff */
[----:B------:R-:W-:Y:S01]  /*1500*/  PLOP3.LUT P1, PT, PT, PT, PT, 0x80, 0x8 ;  /* 0x000000000008781c */ /* 0x000fe20003f2f070 */
[----:B------:R-:W-:Y:S01]  /*1510*/  UIADD3 UR27, UPT, UPT, UR27, 0x1, URZ ;  /* 0x000000011b1b7890 */ /* 0x000fe2000fffe0ff */
[----:B------:R4:W-:Y:S01]  /*1520*/  UTCQMMA gdesc[UR46], gdesc[UR48], tmem[UR9], tmem[UR44], idesc[UR45], UP2 ;  /* 0x00ff2c302e0075ea */ /* 0x0009e20009000309 */
[----:B------:R-:W-:Y:S02]  /*1530*/  @!UP0 USHF.L.U32 UR5, UR31, 0x1f, URZ ;  /* 0x0000001f1f058899 */ /* 0x000fe400080006ff */
[----:B------:R-:W-:Y:S01]  /*1540*/  UPLOP3.LUT UP2, UPT, UPT, UPT, UPT, 0x80, 0x8 ;  /* 0x000000000008789c */ /* 0x000fe20003f4f070 */
[----:B------:R-:W-:Y:S01]  /*1550*/  UMOV UR56, UR6 ;  /* 0x0000000600387c82 */ /* 0x000fe20008000000 */
[----:B------:R-:W-:Y:S02]  /*1560*/  @!UP0 ULEA UR6, UR29, UR4, 0x3 ;  /* 0x000000041d068291 */ /* 0x000fe4000f8e18ff */
[----:B-1----:R-:W-:Y:S01]  /*1570*/  MOV R0, UR5 ;  /* 0x0000000500007c02 */ /* 0x002fe20008000f00 */
[----:B------:R-:W-:Y:S01]  /*1580*/  UMOV UR50, UR30 ;  /* 0x0000001e00327c82 */ /* 0x000fe20008000000 */
[----:B------:R-:W-:Y:S01]  /*1590*/  UMOV UR51, 0x40004040 ;  /* 0x4000404000337882 */ /* 0x000fe20000000000 */
[----:B------:R-:W-:Y:S01]  /*15a0*/  UMOV UR52, UR28 ;  /* 0x0000001c00347c82 */ /* 0x000fe20008000000 */
[----:B------:R-:W-:Y:S01]  /*15b0*/  UMOV UR53, 0x40004040 ;  /* 0x4000404000357882 */ /* 0x000fe20000000000 */
[----:B------:R-:W-:Y:S01]  /*15c0*/  UMOV UR54, UR26 ;  /* 0x0000001a00367c82 */ /* 0x000fe20008000000 */
[----:B------:R-:W-:Y:S01]  /*15d0*/  UMOV UR55, 0x40004040 ;  /* 0x4000404000377882 */ /* 0x000fe20000000000 */
[----:B------:R4:W-:Y:S01]  /*15e0*/  UTCQMMA gdesc[UR50], gdesc[UR42], tmem[UR9], tmem[UR40], idesc[UR41], UPT ;  /* 0x00ff282a320075ea */ /* 0x0009e2000b800309 */
[----:B------:R-:W-:Y:S01]  /*15f0*/  UMOV UR57, 0x40004040 ;  /* 0x4000404000397882 */ /* 0x000fe20000000000 */
[----:B------:R-:W-:Y:S01]  /*1600*/  UMOV UR58, UR8 ;  /* 0x00000008003a7c82 */ /* 0x000fe20008000000 */
[----:B------:R-:W-:Y:S01]  /*1610*/  UMOV UR59, 0x40004040 ;  /* 0x40004040003b7882 */ /* 0x000fe20000000000 */
[----:B------:R4:W-:Y:S01]  /*1620*/  UTCQMMA gdesc[UR54], gdesc[UR52], tmem[UR9], tmem[UR38], idesc[UR39], UPT ;  /* 0x00ff2634360075ea */ /* 0x0009e2000b800309 */
[----:B------:R4:W-:Y:S01]  /*1630*/  UTCQMMA gdesc[UR58], gdesc[UR56], tmem[UR9], tmem[UR36], idesc[UR37], UPT ;  /* 0x00ff24383a0075ea */ /* 0x0009e2000b800309 */
[----:B------:R4:W-:Y:S01]  /*1640*/  UTCBAR.MULTICAST [UR25], URZ, UR24 ;  /* 0x000000ff190073e9 */ /* 0x0009e20008000818 */
[----:B------:R4:W5:Y:S01]  /*1650*/  @!P0 SYNCS.PHASECHK.TRANS64.TRYWAIT P1, [UR6], R0 ;  /* 0x00000000ff0085a7 */ /* 0x0009620008021106 */
[----:B------:R-:W-:Y:S09]  /*1660*/  UISETP.NE.AND UP0, UPT, UR27, 0x20, UPT ;  /* 0x000000201b00788c */ /* 0x000ff2000bf05270 */
[----:B------:R-:W-:Y:S05]  /*1670*/  BRA.U UP0, `(.L_x_27) ;  /* 0xfffffffd003c7547 */ /* 0x000fea000b83ffff */
[----:B------:R-:W-:Y:S02]  /*1680*/  UIADD3 UR7, UPT, UPT, UR7, 0x30, URZ ;  /* 0x0000003007077890 */ /* 0x000fe4000fffe0ff */
[----:B------:R-:W-:-:S04]  /*1690*/  UIADD3 UR32, UPT, UPT, UR32, 0x1, URZ ;  /* 0x0000000120207890 */ /* 0x000fc8000fffe0ff */
[----:B------:R-:W-:-:S03]  /*16a0*/  UISETP.NE.AND UP0, UPT, UR32, 0x2, UPT ;  /* 0x000000022000788c */ /* 0x000fc6000bf05270 */
[----:B------:R1:W-:Y:S01]  /*16b0*/  UTCBAR.MULTICAST [UR7], URZ, UR22 ;  /* 0x000000ff070073e9 */ /* 0x0003e20008000816 */
[----:B------:R-:W-:Y:S02]  /*16c0*/  USEL UR32, UR32, URZ, UP0 ;  /* 0x000000ff20207287 */ /* 0x000fe40008000000 */
[----:B------:R-:W-:Y:S02]  /*16d0*/  USEL UR5, URZ, 0x1, UP0 ;  /* 0x00000001ff057887 */ /* 0x000fe40008000000 */
[----:B------:R-:W-:-:S04]  /*16e0*/  UISETP.GE.AND UP0, UPT, UR14, 0x80, UPT ;  /* 0x000000800e00788c */ /* 0x000fc8000bf06270 */
[----:B------:R-:W-:-:S05]  /*16f0*/  LOP3.LUT R5, R5, UR5, RZ, 0x3c, !PT ;  /* 0x0000000505057c12 */ /* 0x000fca000f8e3cff */
[----:B------:R-:W-:Y:S05]  /*1700*/  BRA.U !UP0, `(.L_x_28) ;  /* 0xfffffff908e87547 */ /* 0x000fea000b83ffff */
[----:B------:R-:W-:-:S06]  /*1710*/  UIADD3 UR32, UPT, UPT, UR32, 0x1, URZ ;  /* 0x0000000120207890 */ /* 0x000fcc000fffe0ff */
[----:B------:R-:W-:Y:S02]  /*1720*/  MOV R6, UR32 ;  /* 0x0000002000067c02 */ /* 0x000fe40008000f00 */
.L_x_23:
[----:B------:R-:W-:-:S04]  /*1730*/  ULOP3.LUT UR13, UR13, 0x1, URZ, 0xc0, !UPT ;  /* 0x000000010d0d7892 */ /* 0x000fc8000f8ec0ff */
[----:B------:R-:W-:-:S09]  /*1740*/  UISETP.NE.U32.AND UP0, UPT, UR13, 0x1, UPT ;  /* 0x000000010d00788c */ /* 0x000fd2000bf05070 */
[----:B------:R-:W-:Y:S05]  /*1750*/  BRA.U !UP0, `(.L_x_22) ;  /* 0x00000001082c7547 */ /* 0x000fea000b800000 */
[----:B----4-:R-:W4:Y:S01]  /*1760*/  S2R R0, SR_CgaCtaId ;  /* 0x0000000000007919 */ /* 0x010f220000008800 */
[C---:B------:R-:W-:Y:S02]  /*1770*/  ISETP.NE.AND P0, PT, R6.reuse, 0x2, PT ;  /* 0x000000020600780c */ /* 0x040fe40003f05270 */
[----:B------:R-:W-:Y:S02]  /*1780*/  MOV R2, 0x400 ;  /* 0x0000040000027802 */ /* 0x000fe40000000f00 */
[----:B------:R-:W-:Y:S02]  /*1790*/  SEL R4, RZ, 0x1, P0 ;  /* 0x00000001ff047807 */ /* 0x000fe40000000000 */
[----:B------:R-:W-:Y:S02]  /*17a0*/  SEL R6, R6, RZ, P0 ;  /* 0x000000ff06067207 */ /* 0x000fe40000000000 */
[----:B------:R-:W-:-:S05]  /*17b0*/  LOP3.LUT R4, R5, R4, RZ, 0x3c, !PT ;  /* 0x0000000405047212 */ /* 0x000fca00078e3cff */
[----:B------:R-:W-:Y:S01]  /*17c0*/  IMAD.U32 R4, R4, -0x80000000, RZ ;  /* 0x8000000004047824 */ /* 0x000fe200078e00ff */
[----:B----4-:R-:W-:-:S05]  /*17d0*/  LEA R0, R0, R2, 0x18 ;  /* 0x0000000200007211 */ /* 0x010fca00078ec0ff */
[----:B------:R-:W-:-:S04]  /*17e0*/  IMAD R0, R6, 0x8, R0 ;  /* 0x0000000806007824 */ /* 0x000fc800078e0200 */
[----:B------:R-:W4:Y:S02]  /*17f0*/  SYNCS.PHASECHK.TRANS64.TRYWAIT P0, [R0+URZ+0x40], R4 ;  /* 0x00004004000075a7 */ /* 0x000f2400080011ff */
[----:B----4-:R-:W-:Y:S05]  /*1800*/  @!P0 BRA `(.L_x_29) ;  /* 0x00000028003c8947 */ /* 0x010fea0003800000 */
.L_x_22:
[----:B------:R-:W-:-:S06]  /*1810*/  UISETP.GT.AND UP0, UPT, UR21, 0x3, UPT ;  /* 0x000000031500788c */ /* 0x000fcc000bf04270 */
[----:B------:R-:W-:-:S13]  /*1820*/  PLOP3.LUT P0, PT, PT, PT, UP0, 0x80, 0x8 ;  /* 0x000000000008781c */ /* 0x000fda0003f0f008 */
[----:B-12345:R-:W-:Y:S05]  /*1830*/  @P0 EXIT ;  /* 0x000000000000094d */ /* 0x03efea0003800000 */
[----:B------:R-:W-:-:S09]  /*1840*/  UISETP.NE.AND UP0, UPT, UR21, URZ, UPT ;  /* 0x000000ff1500728c */ /* 0x000fd2000bf05270 */
[----:B------:R-:W-:Y:S05]  /*1850*/  BRA.U UP0, `(.L_x_30) ;  /* 0x0000000100b87547 */ /* 0x000fea000b800000 */
[----:B------:R-:W1:Y:S01]  /*1860*/  S2UR UR6, SR_CgaCtaId ;  /* 0x00000000000679c3 */ /* 0x000e620000008800 */
[----:B------:R-:W-:Y:S01]  /*1870*/  NOP ;  /* 0x0000000000007918 */ /* 0x000fe20000000000 */
[----:B------:R-:W-:Y:S01]  /*1880*/  UMOV UR4, 0x40 ;  /* 0x0000004000047882 */ /* 0x000fe20000000000 */
[----:B------:R-:W-:Y:S01]  /*1890*/  UMOV UR5, 0x400 ;  /* 0x0000040000057882 */ /* 0x000fe20000000000 */
[----:B-1----:R-:W-:Y:S02]  /*18a0*/  ULEA UR4, UR6, UR4, 0x18 ;  /* 0x0000000406047291 */ /* 0x002fe4000f8ec0ff */
[----:B------:R-:W-:-:S07]  /*18b0*/  ULEA UR5, UR6, UR5, 0x18 ;  /* 0x0000000506057291 */ /* 0x000fce000f8ec0ff */
[----:B------:R-:W1:Y:S02]  /*18c0*/  LDS.U8 R0, [UR4] ;  /* 0x00000004ff007984 */ /* 0x000e640008000000 */
[----:B-1----:R-:W-:-:S13]  /*18d0*/  ISETP.NE.AND P0, PT, R0, RZ, PT ;  /* 0x000000ff0000720c */ /* 0x002fda0003f05270 */
[----:B------:R-:W-:Y:S05]  /*18e0*/  @P0 BRA `(.L_x_31) ;  /* 0x00000000007c0947 */ /* 0x000fea0003800000 */
[----:B------:R-:W-:-:S13]  /*18f0*/  ELECT P0, URZ, PT ;  /* 0x0000000000ff782f */ /* 0x000fda0003800000 */
[----:B------:R-:W-:Y:S05]  /*1900*/  @!P0 BRA `(.L_x_32) ;  /* 0x0000000000848947 */ /* 0x000fea0003800000 */
[----:B------:R-:W-:Y:S01]  /*1910*/  UMOV UR4, 0x10 ;  /* 0x0000001000047882 */ /* 0x000fe20000000000 */
[----:B------:R-:W-:-:S04]  /*1920*/  IMAD.MOV.U32 R2, RZ, RZ, 0xffff ;  /* 0x0000ffffff027424 */ /* 0x000fc800078e00ff */
[----:B------:R-:W-:Y:S04]  /*1930*/  DEPBAR.LE SB1, 0x36 ;  /* 0x00009d800000791a */ /* 0x000fe80000000000 */
[----:B------:R-:W1:Y:S02]  /*1940*/  UTCATOMSWS.FIND_AND_SET.ALIGN UP0, UR4, UR4 ;  /* 0x00000004000475e3 */ /* 0x000e640008000800 */
[----:B-1----:R-:W-:Y:S01]  /*1950*/  PLOP3.LUT P0, PT, PT, PT, UP0, 0x80, 0x8 ;  /* 0x000000000008781c */ /* 0x002fe20003f0f008 */
[----:B------:R-:W-:-:S03]  /*1960*/  IMAD.U32 R5, RZ, RZ, UR4 ;  /* 0x00000004ff057e24 */ /* 0x000fc6000f8e00ff */
[----:B------:R-:W-:-:S04]  /*1970*/  SEL R0, RZ, 0xffffffff, !P0 ;  /* 0xffffffffff007807 */ /* 0x000fc80004000000 */
[----:B------:R-:W-:Y:S01]  /*1980*/  ISETP.NE.AND P0, PT, R0, RZ, PT ;  /* 0x000000ff0000720c */ /* 0x000fe20003f05270 */
[----:B------:R-:W-:-:S12]  /*1990*/  IMAD.MOV.U32 R0, RZ, RZ, 0x1 ;  /* 0x00000001ff007424 */ /* 0x000fd800078e00ff */
[----:B------:R-:W-:Y:S05]  /*19a0*/  @P0 BRA `(.L_x_33) ;  /* 0x0000000000240947 */ /* 0x000fea0003800000 */
.L_x_34:
[----:B------:R-:W-:Y:S05]  /*19b0*/  NANOSLEEP 0x64 ;  /* 0x000000640000795d */ /* 0x000fea0003800000 */
[----:B------:R-:W-:-:S05]  /*19c0*/  UMOV UR4, 0x10 ;  /* 0x0000001000047882 */ /* 0x000fca0000000000 */
[----:B------:R-:W-:Y:S04]  /*19d0*/  DEPBAR.LE SB1, 0x36 ;  /* 0x00009d800000791a */ /* 0x000fe80000000000 */
[----:B------:R-:W1:Y:S02]  /*19e0*/  UTCATOMSWS.FIND_AND_SET.ALIGN UP0, UR4, UR4 ;  /* 0x00000004000475e3 */ /* 0x000e640008000800 */
[----:B-1----:R-:W-:Y:S01]  /*19f0*/  PLOP3.LUT P0, PT, PT, PT, UP0, 0x80, 0x8 ;  /* 0x000000000008781c */ /* 0x002fe20003f0f008 */
[----:B------:R-:W-:-:S03]  /*1a00*/  IMAD.U32 R5, RZ, RZ, UR4 ;  /* 0x00000004ff057e24 */ /* 0x000fc6000f8e00ff */
[----:B------:R-:W-:-:S04]  /*1a10*/  SEL R4, RZ, 0xffffffff, !P0 ;  /* 0xffffffffff047807 */ /* 0x000fc80004000000 */
[----:B------:R-:W-:-:S13]  /*1a20*/  ISETP.NE.AND P0, PT, R4, RZ, PT ;  /* 0x000000ff0400720c */ /* 0x000fda0003f05270 */
[----:B------:R-:W-:Y:S05]  /*1a30*/  @!P0 BRA `(.L_x_34) ;  /* 0xfffffffc00dc8947 */ /* 0x000fea000383ffff */
.L_x_33:
[C---:B------:R-:W-:Y:S01]  /*1a40*/  VIADD R4, R5.reuse, 0x10 ;  /* 0x0000001005047836 */ /* 0x040fe20000000000 */
[----:B------:R-:W-:Y:S01]  /*1a50*/  UMOV UR4, 0x50 ;  /* 0x0000005000047882 */ /* 0x000fe20000000000 */
[----:B------:R-:W-:Y:S01]  /*1a60*/  SHF.L.U32 R2, R2, R5, RZ ;  /* 0x0000000502027219 */ /* 0x000fe200000006ff */
[----:B------:R-:W-:Y:S01]  /*1a70*/  ULEA UR4, UR6, UR4, 0x18 ;  /* 0x0000000406047291 */ /* 0x000fe2000f8ec0ff */
[----:B------:R-:W-:Y:S01]  /*1a80*/  IMAD.SHL.U32 R5, R5, 0x20, RZ ;  /* 0x0000002005057824 */ /* 0x000fe200078e00ff */
[----:B------:R-:W-:-:S04]  /*1a90*/  SHF.L.U32 R0, R0, R4, RZ ;  /* 0x0000000400007219 */ /* 0x000fc800000006ff */
[----:B------:R-:W-:-:S05]  /*1aa0*/  LOP3.LUT R0, R0, R2, RZ, 0xfc, !PT ;  /* 0x0000000200007212 */ /* 0x000fca00078efcff */
[----:B------:R1:W-:Y:S04]  /*1ab0*/  ATOMS.OR RZ, [UR4], R0 ;  /* 0x00000000ffff798c */ /* 0x0003e8000b000004 */
[----:B------:R1:W-:Y:S01]  /*1ac0*/  STS [UR5+0x58], R5 ;  /* 0x00005805ff007988 */ /* 0x0003e20008000805 */
[----:B------:R-:W-:Y:S05]  /*1ad0*/  BRA `(.L_x_32) ;  /* 0x0000000000107947 */ /* 0x000fea0003800000 */
.L_x_31:
[----:B------:R-:W-:Y:S02]  /*1ae0*/  MOV R0, 0xffffffff ;  /* 0xffffffff00007802 */ /* 0x000fe40000000f00 */
[----:B------:R-:W-:-:S03]  /*1af0*/  MOV R4, 0x1b20 ;  /* 0x00001b2000047802 */ /* 0x000fc60000000f00 */
[----:B------:R1:W-:Y:S04]  /*1b00*/  STS [UR5+0x58], R0 ;  /* 0x00005800ff007988 */ /* 0x0003e80008000805 */
[----:B-1----:R-:W-:Y:S05]  /*1b10*/  CALL.REL.NOINC `($__internal_1_$__cuda_sm10x_tcgen05_guardrail_trap_phase_invalid_during_alloc) ;  /* 0x0000002400b87944 */ /* 0x002fea0003c00000 */
.L_x_32:
[----:B------:R-:W-:Y:S05]  /*1b20*/  WARPSYNC.ALL ;  /* 0x0000000000007948 */ /* 0x000fea0003800000 */
[----:B------:R-:W-:Y:S01]  /*1b30*/  NOP ;  /* 0x0000000000007918 */ /* 0x000fe20000000000 */
.L_x_30:
[----:B------:R-:W2:Y:S08]  /*1b40*/  S2UR UR8, SR_CgaCtaId ;  /* 0x00000000000879c3 */ /* 0x000eb00000008800 */
[----:B------:R-:W-:Y:S06]  /*1b50*/  BAR.SYNC.DEFER_BLOCKING 0x2, 0xa0 ;  /* 0x0082800000007b1d */ /* 0x000fec0000010000 */
[----:B------:R-:W-:-:S02]  /*1b60*/  UMOV UR4, 0x400 ;  /* 0x0000040000047882 */ /* 0x000fc40000000000 */
[----:B------:R-:W3:Y:S01]  /*1b70*/  S2UR UR27, SR_CTAID.Z ;  /* 0x00000000001b79c3 */ /* 0x000ee20000002700 */
[----:B--2---:R-:W-:Y:S02]  /*1b80*/  ULEA UR8, UR8, UR4, 0x18 ;  /* 0x0000000408087291 */ /* 0x004fe4000f8ec0ff */
[----:B---3--:R-:W-:-:S07]  /*1b90*/  UISETP.GT.U32.AND UP0, UPT, UR27, 0x7f, UPT ;  /* 0x0000007f1b00788c */ /* 0x008fce000bf04070 */
[----:B-1----:R-:W1:Y:S02]  /*1ba0*/  LDS R0, [UR8+0x58] ;  /* 0x00005808ff007984 */ /* 0x002e640008000800 */
[----:B-1----:R-:W-:Y:S01]  /*1bb0*/  R2UR UR28, R0 ;  /* 0x00000000001c72ca */ /* 0x002fe200000e0000 */
[----:B------:R-:W-:-:S14]  /*1bc0*/  BRA.U UP0, `(.L_x_35) ;  /* 0x0000001d00f87547 */ /* 0x000fdc000b800000 */
[----:B------:R-:W1:Y:S01]  /*1bd0*/  LDCU.64 UR4, c[0x0][0x5c0] ;  /* 0x0000b800ff0477ac */ /* 0x000e620008000a00 */
[----:B------:R-:W-:Y:S01]  /*1be0*/  SHF.R.U32.HI R0, RZ, 0x5, R3 ;  /* 0x00000005ff007819 */ /* 0x000fe20000011603 */
[----:B------:R-:W-:Y:S01]  /*1bf0*/  IMAD.SHL.U32 R2, R3, 0x40, RZ ;  /* 0x0000004003027824 */ /* 0x000fe200078e00ff */
[----:B------:R-:W2:Y:S02]  /*1c00*/  LDCU UR12, c[0x0][0x374] ;  /* 0x00006e80ff0c77ac */ /* 0x000ea40008000800 */
[----:B------:R-:W-:Y:S02]  /*1c10*/  R2UR UR21, R0 ;  /* 0x00000000001572ca */ /* 0x000fe400000e0000 */
[----:B------:R-:W-:Y:S01]  /*1c20*/  LOP3.LUT R2, R2, 0x7c0, RZ, 0xc0, !PT ;  /* 0x000007c002027812 */ /* 0x000fe200078ec0ff */
[----:B------:R-:W-:Y:S01]  /*1c30*/  UMOV UR9, 0x400 ;  /* 0x0000040000097882 */ /* 0x000fe20000000000 */
[----:B------:R-:W3:Y:S01]  /*1c40*/  LDCU.64 UR30, c[0x0][0x348] ;  /* 0x00006900ff1e77ac */ /* 0x000ee20008000a00 */
[----:B------:R-:W-:Y:S01]  /*1c50*/  UMOV UR24, URZ ;  /* 0x000000ff00187c82 */ /* 0x000fe20008000000 */
[----:B------:R-:W-:Y:S01]  /*1c60*/  UMOV UR23, URZ ;  /* 0x000000ff00177c82 */ /* 0x000fe20008000000 */
[----:B-1----:R-:W-:-:S06]  /*1c70*/  UIMAD.WIDE.U32 UR6, UR27, UR5, URZ ;  /* 0x000000051b0672a5 */ /* 0x002fcc000f8e00ff */
[----:B------:R-:W-:Y:S01]  /*1c80*/  IMAD.U32 R0, RZ, RZ, UR21 ;  /* 0x00000015ff007e24 */ /* 0x000fe2000f8e00ff */
[----:B------:R-:W-:Y:S02]  /*1c90*/  ULEA UR25, UR21, UR28, 0x15 ;  /* 0x0000001c15197291 */ /* 0x000fe4000f8ea8ff */
[----:B------:R-:W-:Y:S01]  /*1ca0*/  UIADD3 UR5, UPT, UPT, UR27, -UR7, URZ ;  /* 0x800000071b057290 */ /* 0x000fe2000fffe0ff */
[----:B------:R-:W-:-:S03]  /*1cb0*/  IMAD R0, R0, 0x800, R2 ;  /* 0x0000080000007824 */ /* 0x000fc600078e0202 */
[----:B------:R-:W-:Y:S01]  /*1cc0*/  USHF.R.U32.HI UR5, URZ, UR20, UR5 ;  /* 0x00000014ff057299 */ /* 0x000fe20008011605 */
[----:B------:R-:W-:Y:S01]  /*1cd0*/  VIADD R4, R0, UR8 ;  /* 0x0000000800047c36 */ /* 0x000fe20008000000 */
[----:B------:R-:W1:Y:S03]  /*1ce0*/  LDCU UR6, c[0x0][0x5d0] ;  /* 0x0000ba00ff0677ac */ /* 0x000e660008000800 */
[C---:B------:R-:W-:Y:S01]  /*1cf0*/  VIADD R0, R4.reuse, 0x8420 ;  /* 0x0000842004007836 */ /* 0x040fe20000000000 */
[----:B------:R-:W-:Y:S01]  /*1d00*/  UIADD3 UR5, UPT, UPT, UR7, UR5, URZ ;  /* 0x0000000507057290 */ /* 0x000fe2000fffe0ff */
[----:B------:R-:W-:-:S03]  /*1d10*/  VIADD R2, R4, 0x8430 ;  /* 0x0000843004027836 */ /* 0x000fc60000000000 */
[----:B------:R-:W-:Y:S01]  /*1d20*/  SHF.R.U32.HI R72, RZ, 0x3, R0 ;  /* 0x00000003ff487819 */ /* 0x000fe20000011600 */
[----:B------:R-:W-:Y:S01]  /*1d30*/  USHF.R.U32.HI UR14, URZ, UR19, UR5 ;  /* 0x00000013ff0e7299 */ /* 0x000fe20008011605 */
[C---:B------:R-:W-:Y:S01]  /*1d40*/  VIADD R6, R4.reuse, 0x430 ;  /* 0x0000043004067836 */ /* 0x040fe20000000000 */
[----:B------:R-:W-:Y:S01]  /*1d50*/  SHF.R.U32.HI R73, RZ, 0x3, R2 ;  /* 0x00000003ff497819 */ /* 0x000fe20000011602 */
[----:B------:R-:W-:Y:S01]  /*1d60*/  VIADD R5, R4, 0x420 ;  /* 0x0000042004057836 */ /* 0x000fe20000000000 */
[----:B------:R-:W-:Y:S01]  /*1d70*/  UIADD3 UR14, UPT, UPT, -UR14, URZ, URZ ;  /* 0x000000ff0e0e7290 */ /* 0x000fe2000fffe1ff */
[----:B------:R-:W-:Y:S01]  /*1d80*/  LOP3.LUT R72, R0, 0x30, R72, 0x78, !PT ;  /* 0x0000003000487812 */ /* 0x000fe200078e7848 */
[----:B------:R-:W-:Y:S01]  /*1d90*/  VIADD R0, R4, 0x8400 ;  /* 0x0000840004007836 */ /* 0x000fe20000000000 */
[----:B------:R-:W-:Y:S01]  /*1da0*/  LOP3.LUT R73, R2, 0x30, R73, 0x78, !PT ;  /* 0x0000003002497812 */ /* 0x000fe200078e7849 */
[----:B------:R-:W-:Y:S01]  /*1db0*/  UIMAD UR14, UR4, UR14, UR27 ;  /* 0x0000000e040e72a4 */ /* 0x000fe2000f8e021b */
[----:B------:R-:W-:Y:S01]  /*1dc0*/  VIADD R2, R4, 0x8410 ;  /* 0x0000841004027836 */ /* 0x000fe20000000000 */
[----:B------:R-:W4:Y:S01]  /*1dd0*/  LDCU.64 UR4, c[0x0][0x5d8] ;  /* 0x0000bb00ff0477ac */ /* 0x000f220008000a00 */
[----:B------:R-:W-:-:S02]  /*1de0*/  SHF.R.U32.HI R70, RZ, 0x3, R0 ;  /* 0x00000003ff467819 */ /* 0x000fc40000011600 */
[----:B------:R-:W-:Y:S01]  /*1df0*/  SHF.R.U32.HI R69, RZ, 0x3, R6 ;  /* 0x00000003ff457819 */ /* 0x000fe20000011606 */
[----:B-1----:R-:W-:Y:S01]  /*1e00*/  UIMAD.WIDE.U32 UR6, UR14, UR6, URZ ;  /* 0x000000060e0672a5 */ /* 0x002fe2000f8e00ff */
[----:B------:R-:W-:Y:S01]  /*1e10*/  LOP3.LUT R70, R0, 0x30, R70, 0x78, !PT ;  /* 0x0000003000467812 */ /* 0x000fe200078e7846 */
[C---:B------:R-:W-:Y:S01]  /*1e20*/  VIADD R0, R4.reuse, 0x400 ;  /* 0x0000040004007836 */ /* 0x040fe20000000000 */
[----:B------:R-:W-:Y:S01]  /*1e30*/  SHF.R.U32.HI R71, RZ, 0x3, R2 ;  /* 0x00000003ff477819 */ /* 0x000fe20000011602 */
[----:B------:R-:W-:Y:S01]  /*1e40*/  UIADD3 UR6, UPT, UPT, UR14, -UR7, URZ ;  /* 0x800000070e067290 */ /* 0x000fe2000fffe0ff */
[----:B------:R-:W-:Y:S01]  /*1e50*/  VIADD R4, R4, 0x410 ;  /* 0x0000041004047836 */ /* 0x000fe20000000000 */
[----:B------:R-:W-:Y:S02]  /*1e60*/  SHF.R.U32.HI R68, RZ, 0x3, R5 ;  /* 0x00000003ff447819 */ /* 0x000fe40000011605 */
[----:B------:R-:W-:Y:S01]  /*1e70*/  USHF.R.U32.HI UR6, URZ, UR18, UR6 ;  /* 0x00000012ff067299 */ /* 0x000fe20008011606 */
[----:B------:R-:W-:-:S02]  /*1e80*/  LOP3.LUT R71, R2, 0x30, R71, 0x78, !PT ;  /* 0x0000003002477812 */ /* 0x000fc400078e7847 */
[----:B------:R-:W-:Y:S01]  /*1e90*/  SHF.R.U32.HI R2, RZ, 0x3, R0 ;  /* 0x00000003ff027819 */ /* 0x000fe20000011600 */
[----:B------:R-:W-:Y:S01]  /*1ea0*/  UIADD3 UR6, UPT, UPT, UR7, UR6, URZ ;  /* 0x0000000607067290 */ /* 0x000fe2000fffe0ff */
[----:B------:R-:W-:Y:S02]  /*1eb0*/  SHF.R.U32.HI R3, RZ, 0x3, R4 ;  /* 0x00000003ff037819 */ /* 0x000fe40000011604 */
[----:B------:R-:W-:Y:S01]  /*1ec0*/  LOP3.LUT R2, R0, 0x30, R2, 0x78, !PT ;  /* 0x0000003000027812 */ /* 0x000fe200078e7802 */
[----:B------:R-:W-:Y:S01]  /*1ed0*/  USHF.R.U32.HI UR6, URZ, UR15, UR6 ;  /* 0x0000000fff067299 */ /* 0x000fe20008011606 */
[----:B------:R-:W-:Y:S01]  /*1ee0*/  LOP3.LUT R69, R6, 0x30, R69, 0x78, !PT ;  /* 0x0000003006457812 */ /* 0x000fe200078e7845 */
[----:B------:R-:W-:Y:S01]  /*1ef0*/  IMAD.MOV.U32 R0, RZ, RZ, RZ ;  /* 0x000000ffff007224 */ /* 0x000fe200078e00ff */
[----:B------:R-:W-:Y:S01]  /*1f00*/  LOP3.LUT R68, R5, 0x30, R68, 0x78, !PT ;  /* 0x0000003005447812 */ /* 0x000fe200078e7844 */
[----:B----4-:R-:W-:Y:S01]  /*1f10*/  UIMAD.WIDE.U32 UR10, UR6, UR5, URZ ;  /* 0x00000005060a72a5 */ /* 0x010fe2000f8e00ff */
[----:B------:R-:W-:-:S06]  /*1f20*/  LOP3.LUT R3, R4, 0x30, R3, 0x78, !PT ;  /* 0x0000003004037812 */ /* 0x000fcc00078e7803 */
[----:B------:R-:W-:Y:S02]  /*1f30*/  UMOV UR7, UR11 ;  /* 0x0000000b00077c82 */ /* 0x000fe40008000000 */
[----:B------:R-:W-:Y:S02]  /*1f40*/  UIADD3 UR5, UPT, UPT, UR6, -UR7, URZ ;  /* 0x8000000706057290 */ /* 0x000fe4000fffe0ff */
[----:B------:R-:W2:Y:S01]  /*1f50*/  LDCU UR10, c[0x0][0x370] ;  /* 0x00006e00ff0a77ac */ /* 0x000ea20008000800 */
[----:B------:R-:W1:Y:S01]  /*1f60*/  S2UR UR11, SR_CTAID.X ;  /* 0x00000000000b79c3 */ /* 0x000e620000002500 */
[----:B------:R-:W-:Y:S01]  /*1f70*/  USHF.R.U32.HI UR5, URZ, UR17, UR5 ;  /* 0x00000011ff057299 */ /* 0x000fe20008011605 */
[----:B------:R-:W4:Y:S03]  /*1f80*/  LDCU UR8, c[0x0][0x378] ;  /* 0x00006f00ff0877ac */ /* 0x000f260008000800 */
[----:B------:R-:W-:-:S03]  /*1f90*/  UIADD3 UR5, UPT, UPT, UR7, UR5, URZ ;  /* 0x0000000507057290 */ /* 0x000fc6000fffe0ff */
[----:B------:R-:W5:Y:S01]  /*1fa0*/  S2UR UR7, SR_CgaCtaId ;  /* 0x00000000000779c3 */ /* 0x000f620000008800 */
[----:B------:R-:W-:-:S04]  /*1fb0*/  USHF.R.U32.HI UR5, URZ, UR16, UR5 ;  /* 0x00000010ff057299 */ /* 0x000fc80008011605 */
[----:B------:R-:W-:Y:S02]  /*1fc0*/  UIADD3 UR5, UPT, UPT, -UR5, URZ, URZ ;  /* 0x000000ff05057290 */ /* 0x000fe4000fffe1ff */
[----:B--2---:R-:W-:Y:S02]  /*1fd0*/  UIMAD UR10, UR12, UR10, URZ ;  /* 0x0000000a0c0a72a4 */ /* 0x004fe4000f8e02ff */
[----:B------:R-:W-:Y:S01]  /*1fe0*/  UIMAD UR5, UR4, UR5, UR6 ;  /* 0x00000005040572a4 */ /* 0x000fe2000f8e0206 */
[----:B------:R-:W2:Y:S01]  /*1ff0*/  LDCU UR4, c[0x0][0x5cc] ;  /* 0x0000b980ff0477ac */ /* 0x000ea20008000800 */
[----:B----4-:R-:W-:Y:S02]  /*2000*/  UIMAD UR8, UR10, UR8, URZ ;  /* 0x000000080a0872a4 */ /* 0x010fe4000f8e02ff */
[----:B-1----:R-:W-:Y:S02]  /*2010*/  USHF.L.U32 UR11, UR11, 0x7, URZ ;  /* 0x000000070b0b7899 */ /* 0x002fe400080006ff */
[----:B------:R-:W-:-:S02]  /*2020*/  USHF.R.S32.HI UR26, URZ, 0x1f, UR8 ;  /* 0x0000001fff1a7899 */ /* 0x000fc40008011408 */
[----:B------:R-:W-:Y:S02]  /*2030*/  UIADD3 UR6, UPT, UPT, -UR6, URZ, URZ ;  /* 0x000000ff06067290 */ /* 0x000fe4000fffe1ff */
[----:B-----5:R-:W-:Y:S02]  /*2040*/  ULEA UR7, UR7, UR9, 0x18 ;  /* 0x0000000907077291 */ /* 0x020fe4000f8ec0ff */
[----:B------:R-:W-:Y:S02]  /*2050*/  ULOP3.LUT UR11, UR11, 0x180, URZ, 0xc0, !UPT ;  /* 0x000001800b0b7892 */ /* 0x000fe4000f8ec0ff */
[----:B------:R-:W-:Y:S02]  /*2060*/  ULEA.HI UR26, UR26, UR8, URZ, 0x2 ;  /* 0x000000081a1a7291 */ /* 0x000fe4000f8f10ff */
[----:B--23--:R-:W-:-:S12]  /*2070*/  UIMAD UR14, UR4, UR6, UR14 ;  /* 0x00000006040e72a4 */ /* 0x00cfd8000f8e020e */
.L_x_39:
[----:B------:R-:W-:Y:S01]  /*2080*/  ULEA UR22, UR23, UR7, 0x3 ;  /* 0x0000000717167291 */ /* 0x000fe2000f8e18ff */
[----:B------:R-:W-:Y:S01]  /*2090*/  SHF.L.U32 R6, R0, 0x1f, RZ ;  /* 0x0000001f00067819 */ /* 0x000fe200000006ff */
[----:B------:R-:W1:Y:S01]  /*20a0*/  S2UR UR29, SR_CgaCtaId ;  /* 0x00000000001d79c3 */ /* 0x000e620000008800 */
[----:B------:R-:W-:Y:S02]  /*20b0*/  UIADD3 UR40, UP1, UPT, UR30, 0x140, URZ ;  /* 0x000001401e287890 */ /* 0x000fe4000ff3e0ff */
[----:B------:R-:W-:Y:S01]  /*20c0*/  UIADD3 UR38, UP0, UPT, UR30, 0x1c0, URZ ;  /* 0x000001c01e267890 */ /* 0x000fe2000ff1e0ff */
[----:B------:R-:W-:Y:S01]  /*20d0*/  UMOV UR4, 0x400 ;  /* 0x0000040000047882 */ /* 0x000fe20000000000 */
[----:B------:R-:W-:Y:S02]  /*20e0*/  USHF.L.U32 UR13, UR5, 0x8, URZ ;  /* 0x00000008050d7899 */ /* 0x000fe400080006ff */
[----:B------:R-:W2:Y:S01]  /*20f0*/  SYNCS.PHASECHK.TRANS64.TRYWAIT P0, [UR22+0x30], R6 ;  /* 0x00003006ff0075a7 */ /* 0x000ea20008001116 */
[----:B------:R-:W-:-:S02]  /*2100*/  ULEA UR36, UR23, UR25, 0x8 ;  /* 0x0000001917247291 */ /* 0x000fc4000f8e40ff */
[----:B------:R-:W-:Y:S01]  /*2110*/  USHF.L.U32 UR35, UR24, 0x3, URZ ;  /* 0x0000000318237899 */ /* 0x000fe200080006ff */
[----:B------:R-:W3:Y:S01]  /*2120*/  LDCU UR32, c[0x0][0x5e4] ;  /* 0x0000bc80ff2077ac */ /* 0x000ee20008000800 */
[----:B------:R-:W-:Y:S02]  /*2130*/  ULEA UR14, UR14, UR11, 0x9 ;  /* 0x0000000b0e0e7291 */ /* 0x000fe4000f8e48ff */
[----:B------:R-:W-:Y:S02]  /*2140*/  USHF.L.U32 UR5, UR5, 0x7, URZ ;  /* 0x0000000705057899 */ /* 0x000fe400080006ff */
[----:B------:R-:W-:Y:S02]  /*2150*/  UIADD3.X UR41, UPT, UPT, URZ, UR31, URZ, UP1, !UPT ;  /* 0x0000001fff297290 */ /* 0x000fe40008ffe4ff */
[----:B------:R-:W-:Y:S02]  /*2160*/  UIADD3.X UR39, UPT, UPT, URZ, UR31, URZ, UP0, !UPT ;  /* 0x0000001fff277290 */ /* 0x000fe400087fe4ff */
[----:B-1----:R-:W-:Y:S01]  /*2170*/  ULEA UR29, UR29, UR4, 0x18 ;  /* 0x000000041d1d7291 */ /* 0x002fe2000f8ec0ff */
[----:B--23--:R-:W-:Y:S11]  /*2180*/  @!P0 BRA `(.L_x_36) ;  /* 0x0000001c00f48947 */ /* 0x00cff60003800000 */
.L_x_53:
[----:B------:R-:W-:Y:S01]  /*2190*/  UMOV UR34, 0x1 ;  /* 0x0000000100227882 */ /* 0x000fe20000000000 */
[----:B------:R-:W-:-:S05]  /*21a0*/  UMOV UR33, UR35 ;  /* 0x0000002300217c82 */ /* 0x000fca0008000000 */
.L_x_38:
[----:B-1----:R-:W-:Y:S01]  /*21b0*/  LDTM.x32 R36, tmem[UR36+0x20] ;  /* 0x00002024002479ee */ /* 0x002fe200082c0000 */
[----:B-1----:R-:W1:Y:S01]  /*21c0*/  LDTM.x32 R4, tmem[UR36] ;  /* 0x00000024000479ee */ /* 0x002e6200082c0000 */
[----:B------:R-:W-:Y:S02]  /*21d0*/  USHF.R.S32.HI UR12, URZ, 0x1f, UR33 ;  /* 0x0000001fff0c7899 */ /* 0x000fe40008011421 */
[----:B------:R-:W-:Y:S02]  /*21e0*/  UIADD3 UR4, UPT, UPT, UR33, 0x1, URZ ;  /* 0x0000000121047890 */ /* 0x000fe4000fffe0ff */
[----:B------:R-:W-:Y:S02]  /*21f0*/  ULEA.HI UR12, UR12, UR33, URZ, 0x2 ;  /* 0x000000210c0c7291 */ /* 0x000fe4000f8f10ff */
[----:B------:R-:W-:Y:S02]  /*2200*/  USHF.R.S32.HI UR8, URZ, 0x1f, UR4 ;  /* 0x0000001fff087899 */ /* 0x000fe40008011404 */
[----:B------:R-:W-:-:S02]  /*2210*/  ULOP3.LUT UR12, UR12, 0xfffffffc, URZ, 0xc0, !UPT ;  /* 0xfffffffc0c0c7892 */ /* 0x000fc4000f8ec0ff */
[----:B------:R-:W-:Y:S02]  /*2220*/  ULEA.HI UR8, UR8, UR4, URZ, 0x2 ;  /* 0x0000000408087291 */ /* 0x000fe4000f8f10ff */
[----:B------:R-:W-:Y:S02]  /*2230*/  UIADD3 UR12, UPT, UPT, -UR12, UR33, URZ ;  /* 0x000000210c0c7290 */ /* 0x000fe4000fffe1ff */
[----:B------:R-:W-:Y:S02]  /*2240*/  ULOP3.LUT UR8, UR8, 0xfffffffc, URZ, 0xc0, !UPT ;  /* 0xfffffffc08087892 */ /* 0x000fe4000f8ec0ff */
[----:B------:R-:W-:Y:S02]  /*2250*/  UISETP.NE.AND UP0, UPT, UR21, URZ, UPT ;  /* 0x000000ff1500728c */ /* 0x000fe4000bf05270 */
[----:B------:R-:W-:Y:S01]  /*2260*/  MOV R74, UR12 ;  /* 0x0000000c004a7c02 */ /* 0x000fe20008000f00 */
[----:B------:R-:W-:Y:S02]  /*2270*/  UIADD3 UR8, UPT, UPT, UR4, -UR8, URZ ;  /* 0x8000000804087290 */ /* 0x000fe4000fffe0ff */
[----:B------:R-:W-:Y:S01]  /*2280*/  ULEA.HI UR4, UR35, UR35, URZ, 0x1 ;  /* 0x0000002323047291 */ /* 0x000fe2000f8f08ff */
[----:B------:R-:W-:Y:S01]  /*2290*/  LEA R79, R74, R2, 0xd ;  /* 0x000000024a4f7211 */ /* 0x000fe200078e68ff */
[----:B-1----:R-:W-:Y:S01]  /*22a0*/  FMUL R75, R7, UR32 ;  /* 0x00000020074b7c20 */ /* 0x002fe20008400000 */
[----:B------:R-:W-:Y:S01]  /*22b0*/  FMUL R76, R6, UR32 ;  /* 0x00000020064c7c20 */ /* 0x000fe20008400000 */
[----:B------:R-:W-:Y:S01]  /*22c0*/  FMUL R77, R5, UR32 ;  /* 0x00000020054d7c20 */ /* 0x000fe20008400000 */
[----:B------:R-:W-:Y:S01]  /*22d0*/  FMUL R78, R4, UR32 ;  /* 0x00000020044e7c20 */ /* 0x000fe20008400000 */
[----:B------:R-:W-:Y:S01]  /*22e0*/  FMUL R9, R9, UR32 ;  /* 0x0000002009097c20 */ /* 0x000fe20008400000 */
[----:B------:R-:W-:Y:S01]  /*22f0*/  FMUL R8, R8, UR32 ;  /* 0x0000002008087c20 */ /* 0x000fe20008400000 */
[----:B------:R-:W-:Y:S01]  /*2300*/  FMUL R11, R11, UR32 ;  /* 0x000000200b0b7c20 */ /* 0x000fe20008400000 */
[----:B------:R-:W-:Y:S01]  /*2310*/  FMUL R10, R10, UR32 ;  /* 0x000000200a0a7c20 */ /* 0x000fe20008400000 */
[----:B------:R-:W-:Y:S01]  /*2320*/  F2FP.BF16.F32.PACK_AB R5, R75, R76 ;  /* 0x0000004c4b05723e */ /* 0x000fe200000010ff */
[----:B------:R-:W-:Y:S01]  /*2330*/  FMUL R53, R53, UR32 ;  /* 0x0000002035357c20 */ /* 0x000fe20008400000 */
[----:B------:R-:W-:Y:S01]  /*2340*/  F2FP.BF16.F32.PACK_AB R4, R77, R78 ;  /* 0x0000004e4d04723e */ /* 0x000fe200000010ff */
[----:B------:R-:W-:Y:S01]  /*2350*/  FMUL R52, R52, UR32 ;  /* 0x0000002034347c20 */ /* 0x000fe20008400000 */
[----:B------:R-:W-:Y:S01]  /*2360*/  F2FP.BF16.F32.PACK_AB R6, R9, R8 ;  /* 0x000000080906723e */ /* 0x000fe200000010ff */
[----:B------:R-:W-:Y:S01]  /*2370*/  FMUL R13, R13, UR32 ;  /* 0x000000200d0d7c20 */ /* 0x000fe20008400000 */
[----:B------:R-:W-:Y:S01]  /*2380*/  F2FP.BF16.F32.PACK_AB R7, R11, R10 ;  /* 0x0000000a0b07723e */ /* 0x000fe200000010ff */
[----:B------:R-:W-:Y:S01]  /*2390*/  FMUL R12, R12, UR32 ;  /* 0x000000200c0c7c20 */ /* 0x000fe20008400000 */
[----:B------:R-:W-:Y:S01]  /*23a0*/  FMUL R14, R14, UR32 ;  /* 0x000000200e0e7c20 */ /* 0x000fe20008400000 */
[----:B------:R-:W-:Y:S01]  /*23b0*/  FMUL R17, R17, UR32 ;  /* 0x0000002011117c20 */ /* 0x000fe20008400000 */
[----:B------:R-:W-:Y:S01]  /*23c0*/  FMUL R16, R16, UR32 ;  /* 0x0000002010107c20 */ /* 0x000fe20008400000 */
[----:B------:R1:W-:Y:S01]  /*23d0*/  STS.128 [R79], R4 ;  /* 0x000000044f007388 */ /* 0x0003e20000000c00 */
[----:B------:R-:W-:Y:S01]  /*23e0*/  FMUL R19, R19, UR32 ;  /* 0x0000002013137c20 */ /* 0x000fe20008400000 */
[----:B------:R-:W-:Y:S01]  /*23f0*/  FMUL R80, R18, UR32 ;  /* 0x0000002012507c20 */ /* 0x000fe20008400000 */
[----:B------:R-:W-:Y:S01]  /*2400*/  LEA R82, R74, R3, 0xd ;  /* 0x000000034a527211 */ /* 0x000fe200078e68ff */
[----:B------:R-:W-:Y:S01]  /*2410*/  FMUL R54, R54, UR32 ;  /* 0x0000002036367c20 */ /* 0x000fe20008400000 */
        /* <DEDUP_REMOVED lines=8> */
[----:B------:R-:W-:Y:S01]  /*24a0*/  FMUL R86, R56, -1.4426950216293334961 ;  /* 0xbfb8aa3b38567820 */ /* 0x000fe20000400000 */
[----:B------:R-:W-:Y:S01]  /*24b0*/  FMUL R55, R55, UR32 ;  /* 0x0000002037377c20 */ /* 0x000fe20008400000 */
[----:B------:R-:W-:Y:S01]  /*24c0*/  FMUL R57, R57, UR32 ;  /* 0x0000002039397c20 */ /* 0x000fe20008400000 */
[----:B------:R-:W-:Y:S01]  /*24d0*/  LEA R24, R74, R68, 0xd ;  /* 0x000000444a187211 */ /* 0x000fe200078e68ff */
[----:B------:R-:W-:Y:S01]  /*24e0*/  FMUL R45, R45, UR32 ;  /* 0x000000202d2d7c20 */ /* 0x000fe20008400000 */
[----:B------:R-:W-:Y:S01]  /*24f0*/  FMUL R81, R55, -1.4426950216293334961 ;  /* 0xbfb8aa3b37517820 */ /* 0x000fe20000400000 */
[----:B------:R-:W-:Y:S01]  /*2500*/  FMUL R84, R57, -1.4426950216293334961 ;  /* 0xbfb8aa3b39547820 */ /* 0x000fe20000400000 */
[----:B------:R-:W-:Y:S01]  /*2510*/  MUFU.EX2 R86, R86 ;  /* 0x0000005600567308 */ /* 0x000fe20000000800 */
[----:B------:R-:W-:Y:S01]  /*2520*/  FMUL R47, R47, UR32 ;  /* 0x000000202f2f7c20 */ /* 0x000fe20008400000 */
[----:B------:R-:W-:Y:S01]  /*2530*/  FMUL R48, R48, UR32 ;  /* 0x0000002030307c20 */ /* 0x000fe20008400000 */
[----:B------:R-:W-:Y:S01]  /*2540*/  FMUL R49, R49, UR32 ;  /* 0x0000002031317c20 */ /* 0x000fe20008400000 */
[----:B------:R-:W-:Y:S01]  /*2550*/  FMUL R50, R50, UR32 ;  /* 0x0000002032327c20 */ /* 0x000fe20008400000 */
[----:B------:R-:W-:Y:S01]  /*2560*/  FMUL R44, R44, UR32 ;  /* 0x000000202c2c7c20 */ /* 0x000fe20008400000 */
[----:B------:R-:W-:Y:S01]  /*2570*/  FMUL R88, R48, -1.4426950216293334961 ;  /* 0xbfb8aa3b30587820 */ /* 0x000fe20000400000 */
[----:B------:R-:W-:Y:S01]  /*2580*/  FMUL R87, R49, -1.4426950216293334961 ;  /* 0xbfb8aa3b31577820 */ /* 0x000fe20000400000 */
[----:B------:R-:W2:Y:S01]  /*2590*/  MUFU.EX2 R81, R81 ;  /* 0x0000005100517308 */ /* 0x000ea20000000800 */
[----:B------:R-:W-:Y:S01]  /*25a0*/  FMUL R90, R50, -1.4426950216293334961 ;  /* 0xbfb8aa3b325a7820 */ /* 0x000fe20000400000 */
[----:B------:R-:W-:Y:S01]  /*25b0*/  FMUL R51, R51, UR32 ;  /* 0x0000002033337c20 */ /* 0x000fe20008400000 */
[----:B-1----:R-:W-:Y:S01]  /*25c0*/  FMUL R4, R53, -1.4426950216293334961 ;  /* 0xbfb8aa3b35047820 */ /* 0x002fe20000400000 */
[----:B------:R-:W-:Y:S01]  /*25d0*/  FMUL R79, R15, UR32 ;  /* 0x000000200f4f7c20 */ /* 0x000fe20008400000 */
[----:B------:R-:W-:Y:S01]  /*25e0*/  F2FP.BF16.F32.PACK_AB R6, R17, R16 ;  /* 0x000000101106723e */ /* 0x000fe200000010ff */
[----:B------:R-:W-:Y:S01]  /*25f0*/  FMUL R89, R51, -1.4426950216293334961 ;  /* 0xbfb8aa3b33597820 */ /* 0x000fe20000400000 */
[----:B------:R-:W-:Y:S01]  /*2600*/  F2FP.BF16.F32.PACK_AB R7, R19, R80 ;  /* 0x000000501307723e */ /* 0x000fe200000010ff */
[----:B------:R1:W3:Y:S01]  /*2610*/  MUFU.EX2 R15, R4 ;  /* 0x00000004000f7308 */ /* 0x0002e20000000800 */
[----:B------:R-:W-:Y:S01]  /*2620*/  F2FP.BF16.F32.PACK_AB R5, R79, R14 ;  /* 0x0000000e4f05723e */ /* 0x000fe200000010ff */
[----:B------:R-:W-:Y:S01]  /*2630*/  FMUL R39, R39, UR32 ;  /* 0x0000002027277c20 */ /* 0x000fe20008400000 */
[----:B------:R-:W-:Y:S01]  /*2640*/  FMUL R46, R46, UR32 ;  /* 0x000000202e2e7c20 */ /* 0x000fe20008400000 */
[----:B------:R-:W-:Y:S01]  /*2650*/  FMUL R61, R61, UR32 ;  /* 0x000000203d3d7c20 */ /* 0x000fe20008400000 */
[----:B------:R-:W-:Y:S01]  /*2660*/  FMUL R41, R41, UR32 ;  /* 0x0000002029297c20 */ /* 0x000fe20008400000 */
[----:B------:R-:W-:Y:S01]  /*2670*/  FMUL R29, R29, UR32 ;  /* 0x000000201d1d7c20 */ /* 0x000fe20008400000 */
[----:B------:R-:W-:Y:S01]  /*2680*/  FMUL R28, R28, UR32 ;  /* 0x000000201c1c7c20 */ /* 0x000fe20008400000 */
[----:B------:R-:W4:Y:S01]  /*2690*/  MUFU.EX2 R84, R84 ;  /* 0x0000005400547308 */ /* 0x000f220000000800 */
[----:B--2---:R-:W-:Y:S01]  /*26a0*/  FADD R81, R81, 1 ;  /* 0x3f80000051517421 */ /* 0x004fe20000000000 */
[----:B------:R-:W-:Y:S01]  /*26b0*/  FMUL R31, R31, UR32 ;  /* 0x000000201f1f7c20 */ /* 0x000fe20008400000 */
[----:B------:R-:W-:Y:S01]  /*26c0*/  FMUL R30, R30, UR32 ;  /* 0x000000201e1e7c20 */ /* 0x000fe20008400000 */
[----:B------:R-:W-:Y:S01]  /*26d0*/  FMUL R33, R33, UR32 ;  /* 0x0000002021217c20 */ /* 0x000fe20008400000 */
[----:B------:R-:W-:Y:S01]  /*26e0*/  FMUL R32, R32, UR32 ;  /* 0x0000002020207c20 */ /* 0x000fe20008400000 */
[----:B------:R-:W-:Y:S01]  /*26f0*/  FMUL R35, R35, UR32 ;  /* 0x0000002023237c20 */ /* 0x000fe20008400000 */
[----:B------:R-:W-:Y:S01]  /*2700*/  FMUL R34, R34, UR32 ;  /* 0x0000002022227c20 */ /* 0x000fe20008400000 */
[----:B------:R-:W2:Y:S01]  /*2710*/  MUFU.EX2 R88, R88 ;  /* 0x0000005800587308 */ /* 0x000ea20000000800 */
[----:B-1----:R-:W-:Y:S01]  /*2720*/  FMUL R4, R52, -1.4426950216293334961 ;  /* 0xbfb8aa3b34047820 */ /* 0x002fe20000400000 */
[----:B---3--:R-:W-:Y:S01]  /*2730*/  FADD R15, R15, 1 ;  /* 0x3f8000000f0f7421 */ /* 0x008fe20000000000 */
[----:B------:R-:W-:Y:S01]  /*2740*/  LEA R74, R74, R69, 0xd ;  /* 0x000000454a4a7211 */ /* 0x000fe200078e68ff */
[----:B------:R-:W-:-:S04]  /*2750*/  ULOP3.LUT UR4, UR4, 0xfffffffe, URZ, 0xc0, !UPT ;  /* 0xfffffffe04047892 */ /* 0x000fc8000f8ec0ff */
[----:B------:R1:W3:Y:S01]  /*2760*/  MUFU.EX2 R18, R4 ;  /* 0x0000000400127308 */ /* 0x0002e20000000800 */
[----:B----4-:R-:W-:Y:S01]  /*2770*/  FADD R84, R84, 1 ;  /* 0x3f80000054547421 */ /* 0x010fe20000000000 */
[----:B------:R-:W-:-:S06]  /*2780*/  UIADD3 UR4, UPT, UPT, -UR4, UR35, URZ ;  /* 0x0000002304047290 */ /* 0x000fcc000fffe1ff */
[----:B------:R-:W4:Y:S01]  /*2790*/  MUFU.RCP R15, R15 ;  /* 0x0000000f000f7308 */ /* 0x000f220000001000 */
[----:B--2---:R-:W-:-:S07]  /*27a0*/  FADD R88, R88, 1 ;  /* 0x3f80000058587421 */ /* 0x004fce0000000000 */
[----:B------:R-:W2:Y:S01]  /*27b0*/  MUFU.EX2 R87, R87 ;  /* 0x0000005700577308 */ /* 0x000ea20000000800 */
[----:B-1----:R-:W-:Y:S01]  /*27c0*/  F2FP.BF16.F32.PACK_AB R4, R13, R12 ;  /* 0x0000000c0d04723e */ /* 0x002fe200000010ff */
[----:B---3--:R-:W-:-:S04]  /*27d0*/  FADD R18, R18, 1 ;  /* 0x3f80000012127421 */ /* 0x008fc80000000000 */
[----:B------:R1:W-:Y:S02]  /*27e0*/  STS.128 [R82], R4 ;  /* 0x0000000452007388 */ /* 0x0003e40000000c00 */
[----:B------:R-:W3:Y:S01]  /*27f0*/  MUFU.RCP R18, R18 ;  /* 0x0000001200127308 */ /* 0x000ee20000001000 */
[----:B----4-:R-:W-:Y:S01]  /*2800*/  FMUL R26, R53, R15 ;  /* 0x0000000f351a7220 */ /* 0x010fe20000400000 */
[----:B------:R-:W-:-:S03]  /*2810*/  FMUL R15, R38, UR32 ;  /* 0x00000020260f7c20 */ /* 0x000fc60008400000 */
[----:B------:R-:W-:-:S03]  /*2820*/  FMUL R26, R21, R26 ;  /* 0x0000001a151a7220 */ /* 0x000fc60000400000 */
[----:B------:R-:W-:Y:S01]  /*2830*/  MUFU.RCP R38, R81 ;  /* 0x0000005100267308 */ /* 0x000fe20000001000 */
[----:B--2---:R-:W-:-:S07]  /*2840*/  FADD R87, R87, 1 ;  /* 0x3f80000057577421 */ /* 0x004fce0000000000 */
[----:B------:R-:W-:Y:S01]  /*2850*/  MUFU.EX2 R90, R90 ;  /* 0x0000005a005a7308 */ /* 0x000fe20000000800 */
[----:B---3--:R-:W-:-:S07]  /*2860*/  FMUL R18, R52, R18 ;  /* 0x0000001234127220 */ /* 0x008fce0000400000 */
[----:B------:R-:W2:Y:S01]  /*2870*/  MUFU.EX2 R89, R89 ;  /* 0x0000005900597308 */ /* 0x000ea20000000800 */
[----:B-1----:R-:W-:Y:S01]  /*2880*/  FMUL R4, R54, -1.4426950216293334961 ;  /* 0xbfb8aa3b36047820 */ /* 0x002fe20000400000 */
[----:B------:R-:W-:Y:S01]  /*2890*/  FMUL R82, R23, UR32 ;  /* 0x0000002017527c20 */ /* 0x000fe20008400000 */
[----:B------:R-:W-:-:S05]  /*28a0*/  F2FP.BF16.F32.PACK_AB R6, R25, R83 ;  /* 0x000000531906723e */ /* 0x000fca00000010ff */
[----:B------:R-:W1:Y:S01]  /*28b0*/  MUFU.EX2 R23, R4 ;  /* 0x0000000400177308 */ /* 0x000e620000000800 */
[----:B------:R-:W-:Y:S02]  /*28c0*/  F2FP.BF16.F32.PACK_AB R7, R27, R85 ;  /* 0x000000551b07723e */ /* 0x000fe400000010ff */
[----:B------:R-:W-:Y:S01]  /*28d0*/  F2FP.BF16.F32.PACK_AB R5, R82, R22 ;  /* 0x000000165205723e */ /* 0x000fe200000010ff */
[----:B--2---:R-:W-:Y:S01]  /*28e0*/  FADD R89, R89, 1 ;  /* 0x3f80000059597421 */ /* 0x004fe20000000000 */
[----:B-1----:R-:W-:Y:S01]  /*28f0*/  FADD R23, R23, 1 ;  /* 0x3f80000017177421 */ /* 0x002fe20000000000 */
[----:B------:R-:W-:Y:S01]  /*2900*/  F2FP.BF16.F32.PACK_AB R4, R21, R20 ;  /* 0x000000141504723e */ /* 0x000fe200000010ff */
[----:B------:R-:W-:Y:S02]  /*2910*/  FMUL R21, R15, -1.4426950216293334961 ;  /* 0xbfb8aa3b0f157820 */ /* 0x000fe40000400000 */
[----:B------:R-:W1:Y:S02]  /*2920*/  MUFU.RCP R91, R23 ;  /* 0x00000017005b7308 */ /* 0x000e640000001000 */
[----:B------:R2:W-:Y:S06]  /*2930*/  STS.128 [R24], R4 ;  /* 0x0000000418007388 */ /* 0x0005ec0000000c00 */
[----:B------:R-:W3:Y:S01]  /*2940*/  MUFU.EX2 R21, R21 ;  /* 0x0000001500157308 */ /* 0x000ee20000000800 */
[----:B-1----:R-:W-:Y:S01]  /*2950*/  FMUL R91, R54, R91 ;  /* 0x0000005b365b7220 */ /* 0x002fe20000400000 */
[----:B------:R-:W-:-:S06]  /*2960*/  FMUL R23, R39, -1.4426950216293334961 ;  /* 0xbfb8aa3b27177820 */ /* 0x000fcc0000400000 */
[----:B------:R-:W1:Y:S01]  /*2970*/  MUFU.EX2 R23, R23 ;  /* 0x0000001700177308 */ /* 0x000e620000000800 */
[----:B---3--:R-:W-:-:S07]  /*2980*/  FADD R21, R21, 1 ;  /* 0x3f80000015157421 */ /* 0x008fce0000000000 */
[----:B------:R-:W3:Y:S01]  /*2990*/  MUFU.RCP R21, R21 ;  /* 0x0000001500157308 */ /* 0x000ee20000001000 */
[----:B--2---:R-:W-:Y:S01]  /*29a0*/  FMUL R4, R45, -1.4426950216293334961 ;  /* 0xbfb8aa3b2d047820 */ /* 0x004fe20000400000 */
[----:B------:R-:W-:Y:S01]  /*29b0*/  FMUL R24, R20, R18 ;  /* 0x0000001214187220 */ /* 0x000fe20000400000 */
[----:B------:R-:W-:Y:S01]  /*29c0*/  FMUL R20, R36, UR32 ;  /* 0x0000002024147c20 */ /* 0x000fe20008400000 */
[----:B------:R-:W-:Y:S01]  /*29d0*/  FMUL R36, R22, R91 ;  /* 0x0000005b16247220 */ /* 0x000fe20000400000 */
[----:B------:R-:W-:Y:S01]  /*29e0*/  FADD R22, R86, 1 ;  /* 0x3f80000056167421 */ /* 0x000fe20000000000 */
[----:B------:R-:W-:Y:S01]  /*29f0*/  FMUL R6, R47, -1.4426950216293334961 ;  /* 0xbfb8aa3b2f067820 */ /* 0x000fe20000400000 */
[----:B------:R-:W-:Y:S01]  /*2a00*/  FMUL R18, R37, UR32 ;  /* 0x0000002025127c20 */ /* 0x000fe20008400000 */
[----:B------:R-:W2:Y:S01]  /*2a10*/  MUFU.EX2 R4, R4 ;  /* 0x0000000400047308 */ /* 0x000ea20000000800 */
[----:B------:R-:W-:Y:S01]  /*2a20*/  FMUL R37, R55, R38 ;  /* 0x0000002637257220 */ /* 0x000fe20000400000 */
[----:B------:R-:W-:Y:S01]  /*2a30*/  FMUL R5, R44, -1.4426950216293334961 ;  /* 0xbfb8aa3b2c057820 */ /* 0x000fe20000400000 */
[----:B------:R-:W-:Y:S01]  /*2a40*/  FMUL R7, R46, -1.4426950216293334961 ;  /* 0xbfb8aa3b2e077820 */ /* 0x000fe20000400000 */
[----:B------:R-:W-:Y:S01]  /*2a50*/  FMUL R91, R20, -1.4426950216293334961 ;  /* 0xbfb8aa3b145b7820 */ /* 0x000fe20000400000 */
[----:B-1----:R-:W-:Y:S01]  /*2a60*/  FADD R23, R23, 1 ;  /* 0x3f80000017177421 */ /* 0x002fe20000000000 */
[----:B------:R-:W-:Y:S01]  /*2a70*/  FMUL R81, R18, -1.4426950216293334961 ;  /* 0xbfb8aa3b12517820 */ /* 0x000fe20000400000 */
[----:B------:R-:W-:Y:S01]  /*2a80*/  FMUL R37, R82, R37 ;  /* 0x0000002552257220 */ /* 0x000fe20000400000 */
[----:B------:R-:W1:Y:S01]  /*2a90*/  MUFU.RCP R22, R22 ;  /* 0x0000001600167308 */ /* 0x000e620000001000 */
[----:B---3--:R-:W-:Y:S01]  /*2aa0*/  FMUL R21, R15, R21 ;  /* 0x000000150f157220 */ /* 0x008fe20000400000 */
[----:B------:R-:W-:-:S06]  /*2ab0*/  FMUL R82, R41, -1.4426950216293334961 ;  /* 0xbfb8aa3b29527820 */ /* 0x000fcc0000400000 */
[----:B------:R-:W3:Y:S01]  /*2ac0*/  MUFU.EX2 R6, R6 ;  /* 0x0000000600067308 */ /* 0x000ee20000000800 */
[----:B--2---:R-:W-:-:S07]  /*2ad0*/  FADD R4, R4, 1 ;  /* 0x3f80000004047421 */ /* 0x004fce0000000000 */
[----:B------:R-:W2:Y:S01]  /*2ae0*/  MUFU.RCP R86, R84 ;  /* 0x0000005400567308 */ /* 0x000ea20000001000 */
[----:B-1----:R-:W-:-:S04]  /*2af0*/  FMUL R22, R56, R22 ;  /* 0x0000001638167220 */ /* 0x002fc80000400000 */
[----:B------:R-:W-:Y:S01]  /*2b00*/  FMUL R38, R83, R22 ;  /* 0x0000001653267220 */ /* 0x000fe20000400000 */
[----:B------:R-:W-:Y:S01]  /*2b10*/  FMUL R83, R42, UR32 ;  /* 0x000000202a537c20 */ /* 0x000fe20008400000 */
[----:B------:R-:W-:Y:S01]  /*2b20*/  FMUL R22, R40, UR32 ;  /* 0x0000002028167c20 */ /* 0x000fe20008400000 */
[----:B------:R-:W1:Y:S01]  /*2b30*/  MUFU.RCP R84, R4 ;  /* 0x0000000400547308 */ /* 0x000e620000001000 */
[----:B---3--:R-:W-:-:S07]  /*2b40*/  FADD R6, R6, 1 ;  /* 0x3f80000006067421 */ /* 0x008fce0000000000 */
[----:B------:R-:W3:Y:S01]  /*2b50*/  MUFU.EX2 R5, R5 ;  /* 0x0000000500057308 */ /* 0x000ee20000000800 */
[----:B--2---:R-:W-:-:S04]  /*2b60*/  FMUL R86, R57, R86 ;  /* 0x0000005639567220 */ /* 0x004fc80000400000 */
[----:B------:R-:W-:Y:S01]  /*2b70*/  FMUL R25, R25, R86 ;  /* 0x0000005619197220 */ /* 0x000fe20000400000 */
[----:B------:R-:W-:Y:S02]  /*2b80*/  FMUL R86, R58, UR32 ;  /* 0x000000203a567c20 */ /* 0x000fe40008400000 */
[----:B------:R-:W2:Y:S01]  /*2b90*/  MUFU.EX2 R7, R7 ;  /* 0x0000000700077308 */ /* 0x000ea20000000800 */
[----:B-1----:R-:W-:Y:S01]  /*2ba0*/  FMUL R42, R45, R84 ;  /* 0x000000542d2a7220 */ /* 0x002fe20000400000 */
[----:B------:R-:W-:Y:S01]  /*2bb0*/  FMUL R84, R59, UR32 ;  /* 0x000000203b547c20 */ /* 0x000fe20008400000 */
[----:B------:R-:W-:Y:S02]  /*2bc0*/  FMUL R4, R22, -1.4426950216293334961 ;  /* 0xbfb8aa3b16047820 */ /* 0x000fe40000400000 */
[----:B------:R-:W-:Y:S01]  /*2bd0*/  FMUL R42, R13, R42 ;  /* 0x0000002a0d2a7220 */ /* 0x000fe20000400000 */
[----:B------:R-:W-:Y:S02]  /*2be0*/  FMUL R13, R86, -1.4426950216293334961 ;  /* 0xbfb8aa3b560d7820 */ /* 0x000fe40000400000 */
[----:B------:R-:W1:Y:S01]  /*2bf0*/  MUFU.RCP R59, R6 ;  /* 0x00000006003b7308 */ /* 0x000e620000001000 */
[----:B---3--:R-:W-:-:S07]  /*2c00*/  FADD R5, R5, 1 ;  /* 0x3f80000005057421 */ /* 0x008fce0000000000 */
[----:B------:R-:W-:Y:S01]  /*2c10*/  MUFU.EX2 R91, R91 ;  /* 0x0000005b005b7308 */ /* 0x000fe20000000800 */
[----:B--2---:R-:W-:Y:S01]  /*2c20*/  FADD R40, R7, 1 ;  /* 0x3f80000007287421 */ /* 0x004fe20000000000 */
[----:B------:R-:W-:-:S06]  /*2c30*/  FMUL R7, R43, UR32 ;  /* 0x000000202b077c20 */ /* 0x000fcc0008400000 */
[----:B------:R-:W2:Y:S01]  /*2c40*/  MUFU.RCP R5, R5 ;  /* 0x0000000500057308 */ /* 0x000ea20000001000 */
[----:B-1----:R-:W-:Y:S01]  /*2c50*/  FMUL R58, R47, R59 ;  /* 0x0000003b2f3a7220 */ /* 0x002fe20000400000 */
[----:B------:R-:W-:-:S03]  /*2c60*/  FMUL R6, R84, -1.4426950216293334961 ;  /* 0xbfb8aa3b54067820 */ /* 0x000fc60000400000 */
[----:B------:R-:W-:Y:S01]  /*2c70*/  FMUL R58, R79, R58 ;  /* 0x0000003a4f3a7220 */ /* 0x000fe20000400000 */
[----:B------:R-:W-:Y:S02]  /*2c80*/  FADD R79, R90, 1 ;  /* 0x3f8000005a4f7421 */ /* 0x000fe40000000000 */
[----:B------:R-:W1:Y:S08]  /*2c90*/  MUFU.RCP R59, R88 ;  /* 0x00000058003b7308 */ /* 0x000e700000001000 */
[----:B------:R3:W4:Y:S01]  /*2ca0*/  MUFU.RCP R88, R87 ;  /* 0x0000005700587308 */ /* 0x0007220000001000 */
[----:B--2---:R-:W-:-:S07]  /*2cb0*/  FMUL R5, R44, R5 ;  /* 0x000000052c057220 */ /* 0x004fce0000400000 */
[----:B------:R-:W2:Y:S01]  /*2cc0*/  MUFU.RCP R79, R79 ;  /* 0x0000004f004f7308 */ /* 0x000ea20000001000 */
[----:B-1----:R-:W-:-:S04]  /*2cd0*/  FMUL R59, R48, R59 ;  /* 0x0000003b303b7220 */ /* 0x002fc80000400000 */
[----:B------:R-:W-:-:S03]  /*2ce0*/  FMUL R59, R16, R59 ;  /* 0x0000003b103b7220 */ /* 0x000fc60000400000 */
[----:B------:R-:W-:Y:S01]  /*2cf0*/  MUFU.RCP R23, R23 ;  /* 0x0000001700177308 */ /* 0x000fe20000001000 */
[----:B---3--:R-:W-:Y:S01]  /*2d00*/  FMUL R87, R60, UR32 ;  /* 0x000000203c577c20 */ /* 0x008fe20008400000 */
[----:B----4-:R-:W-:-:S03]  /*2d10*/  FMUL R60, R49, R88 ;  /* 0x00000058313c7220 */ /* 0x010fc60000400000 */
[----:B------:R-:W-:Y:S01]  /*2d20*/  FMUL R16, R87, -1.4426950216293334961 ;  /* 0xbfb8aa3b57107820 */ /* 0x000fe20000400000 */
[----:B------:R-:W-:Y:S01]  /*2d30*/  FMUL R60, R17, R60 ;  /* 0x0000003c113c7220 */ /* 0x000fe20000400000 */
[----:B------:R-:W-:Y:S01]  /*2d40*/  FMUL R17, R63, UR32 ;  /* 0x000000203f117c20 */ /* 0x000fe20008400000 */
[----:B------:R-:W1:Y:S01]  /*2d50*/  MUFU.RCP R88, R89 ;  /* 0x0000005900587308 */ /* 0x000e620000001000 */
[----:B--2---:R-:W-:-:S04]  /*2d60*/  FMUL R79, R50, R79 ;  /* 0x0000004f324f7220 */ /* 0x004fc80000400000 */
[----:B------:R-:W-:Y:S01]  /*2d70*/  FMUL R79, R80, R79 ;  /* 0x0000004f504f7220 */ /* 0x000fe20000400000 */
[----:B------:R-:W-:Y:S02]  /*2d80*/  FADD R80, R91, 1 ;  /* 0x3f8000005b507421 */ /* 0x000fe40000000000 */
[----:B------:R2:W3:Y:S08]  /*2d90*/  MUFU.RCP R43, R40 ;  /* 0x00000028002b7308 */ /* 0x0004f00000001000 */
[----:B------:R-:W4:Y:S01]  /*2da0*/  MUFU.EX2 R4, R4 ;  /* 0x0000000400047308 */ /* 0x000f220000000800 */
[----:B-1----:R-:W-:Y:S01]  /*2db0*/  FMUL R63, R51, R88 ;  /* 0x00000058333f7220 */ /* 0x002fe20000400000 */
[----:B------:R-:W-:-:S03]  /*2dc0*/  FMUL R88, R17, -1.4426950216293334961 ;  /* 0xbfb8aa3b11587820 */ /* 0x000fc60000400000 */
[----:B------:R-:W-:Y:S01]  /*2dd0*/  FMUL R63, R19, R63 ;  /* 0x0000003f133f7220 */ /* 0x000fe20000400000 */
[----:B------:R-:W-:Y:S01]  /*2de0*/  FMUL R19, R62, UR32 ;  /* 0x000000203e137c20 */ /* 0x000fe20008400000 */
[----:B------:R-:W-:Y:S01]  /*2df0*/  FMUL R62, R76, R21 ;  /* 0x000000154c3e7220 */ /* 0x000fe20000400000 */
[----:B------:R-:W1:Y:S01]  /*2e00*/  MUFU.RCP R80, R80 ;  /* 0x0000005000507308 */ /* 0x000e620000001000 */
[----:B--2---:R-:W-:Y:S01]  /*2e10*/  FMUL R40, R12, R5 ;  /* 0x000000050c287220 */ /* 0x004fe20000400000 */
[----:B------:R-:W-:Y:S01]  /*2e20*/  FMUL R12, R83, -1.4426950216293334961 ;  /* 0xbfb8aa3b530c7820 */ /* 0x000fe20000400000 */
[----:B------:R-:W-:Y:S01]  /*2e30*/  FMUL R5, R7, -1.4426950216293334961 ;  /* 0xbfb8aa3b07057820 */ /* 0x000fe20000400000 */
[----:B------:R-:W-:Y:S01]  /*2e40*/  FMUL R21, R65, UR32 ;  /* 0x0000002041157c20 */ /* 0x000fe20008400000 */
[----:B------:R-:W-:Y:S01]  /*2e50*/  FMUL R65, R39, R23 ;  /* 0x0000001727417220 */ /* 0x000fe20000400000 */
[----:B---3--:R-:W-:Y:S01]  /*2e60*/  FMUL R43, R46, R43 ;  /* 0x0000002b2e2b7220 */ /* 0x008fe20000400000 */
[----:B------:R-:W-:Y:S01]  /*2e70*/  FMUL R23, R64, UR32 ;  /* 0x0000002040177c20 */ /* 0x000fe20008400000 */
[----:B------:R-:W-:Y:S01]  /*2e80*/  MUFU.EX2 R13, R13 ;  /* 0x0000000d000d7308 */ /* 0x000fe20000000800 */
[----:B----4-:R-:W-:Y:S01]  /*2e90*/  FADD R4, R4, 1 ;  /* 0x3f80000004047421 */ /* 0x010fe20000000000 */
[----:B------:R-:W-:Y:S01]  /*2ea0*/  FMUL R64, R75, R65 ;  /* 0x000000414b407220 */ /* 0x000fe20000400000 */
[----:B------:R-:W-:Y:S01]  /*2eb0*/  FMUL R43, R14, R43 ;  /* 0x0000002b0e2b7220 */ /* 0x000fe20000400000 */
[----:B------:R-:W-:Y:S01]  /*2ec0*/  FMUL R93, R19, -1.4426950216293334961 ;  /* 0xbfb8aa3b135d7820 */ /* 0x000fe20000400000 */
[----:B------:R-:W-:Y:S01]  /*2ed0*/  FMUL R75, R67, UR32 ;  /* 0x00000020434b7c20 */ /* 0x000fe20008400000 */
[----:B------:R-:W-:Y:S01]  /*2ee0*/  FMUL R14, R61, -1.4426950216293334961 ;  /* 0xbfb8aa3b3d0e7820 */ /* 0x000fe20000400000 */
[----:B------:R-:W-:Y:S01]  /*2ef0*/  FMUL R90, R21, -1.4426950216293334961 ;  /* 0xbfb8aa3b155a7820 */ /* 0x000fe20000400000 */
[----:B------:R-:W2:Y:S01]  /*2f00*/  MUFU.EX2 R81, R81 ;  /* 0x0000005100517308 */ /* 0x000ea20000000800 */
[----:B-1----:R-:W-:Y:S01]  /*2f10*/  FMUL R65, R20, R80 ;  /* 0x0000005014417220 */ /* 0x002fe20000400000 */
[----:B------:R-:W-:Y:S01]  /*2f20*/  FMUL R80, R66, UR32 ;  /* 0x0000002042507c20 */ /* 0x000fe20008400000 */
[----:B------:R-:W-:Y:S01]  /*2f30*/  FMUL R92, R23, -1.4426950216293334961 ;  /* 0xbfb8aa3b175c7820 */ /* 0x000fe20000400000 */
[----:B------:R-:W-:Y:S01]  /*2f40*/  FMUL R91, R75, -1.4426950216293334961 ;  /* 0xbfb8aa3b4b5b7820 */ /* 0x000fe20000400000 */
[----:B------:R-:W-:Y:S01]  /*2f50*/  FMUL R65, R78, R65 ;  /* 0x000000414e417220 */ /* 0x000fe20000400000 */
[----:B------:R-:W-:Y:S01]  /*2f60*/  FMUL R89, R80, -1.4426950216293334961 ;  /* 0xbfb8aa3b50597820 */ /* 0x000fe20000400000 */
[----:B------:R-:W-:Y:S01]  /*2f70*/  F2FP.BF16.F32.PACK_AB R40, R42, R40 ;  /* 0x000000282a28723e */ /* 0x000fe200000010ff */
[----:B------:R-:W1:Y:S01]  /*2f80*/  MUFU.EX2 R12, R12 ;  /* 0x0000000c000c7308 */ /* 0x000e620000000800 */
[----:B------:R-:W-:-:S07]  /*2f90*/  F2FP.BF16.F32.PACK_AB R42, R60, R59 ;  /* 0x0000003b3c2a723e */ /* 0x000fce00000010ff */
[----:B------:R-:W3:Y:S01]  /*2fa0*/  MUFU.EX2 R5, R5 ;  /* 0x0000000500057308 */ /* 0x000ee20000000800 */
[----:B--2---:R-:W-:-:S07]  /*2fb0*/  FADD R66, R81, 1 ;  /* 0x3f80000051427421 */ /* 0x004fce0000000000 */
[----:B------:R2:W4:Y:S01]  /*2fc0*/  MUFU.RCP R67, R4 ;  /* 0x0000000400437308 */ /* 0x0005220000001000 */
[----:B-1----:R-:W-:-:S07]  /*2fd0*/  FADD R12, R12, 1 ;  /* 0x3f8000000c0c7421 */ /* 0x002fce0000000000 */
[----:B------:R-:W1:Y:S01]  /*2fe0*/  MUFU.EX2 R6, R6 ;  /* 0x0000000600067308 */ /* 0x000e620000000800 */
[----:B---3--:R-:W-:-:S07]  /*2ff0*/  FADD R5, R5, 1 ;  /* 0x3f80000005057421 */ /* 0x008fce0000000000 */
[----:B------:R-:W3:Y:S01]  /*3000*/  MUFU.EX2 R93, R93 ;  /* 0x0000005d005d7308 */ /* 0x000ee20000000800 */
[----:B--2---:R-:W-:Y:S01]  /*3010*/  FADD R4, R13, 1 ;  /* 0x3f8000000d047421 */ /* 0x004fe20000000000 */
[----:B----4-:R-:W-:Y:S01]  /*3020*/  FMUL R67, R22, R67 ;  /* 0x0000004316437220 */ /* 0x010fe20000400000 */
[----:B------:R-:W-:-:S03]  /*3030*/  F2FP.BF16.F32.PACK_AB R13, R55, R54 ;  /* 0x00000036370d723e */ /* 0x000fc600000010ff */
[----:B------:R-:W-:Y:S01]  /*3040*/  FMUL R67, R8, R67 ;  /* 0x0000004308437220 */ /* 0x000fe20000400000 */
[----:B------:R-:W-:Y:S01]  /*3050*/  F2FP.BF16.F32.PACK_AB R8, R45, R44 ;  /* 0x0000002c2d08723e */ /* 0x000fe200000010ff */
[----:B------:R-:W2:Y:S01]  /*3060*/  MUFU.EX2 R14, R14 ;  /* 0x0000000e000e7308 */ /* 0x000ea20000000800 */
[----:B-1----:R-:W-:-:S07]  /*3070*/  FADD R6, R6, 1 ;  /* 0x3f80000006067421 */ /* 0x002fce0000000000 */
[----:B------:R-:W1:Y:S01]  /*3080*/  MUFU.EX2 R16, R16 ;  /* 0x0000001000107308 */ /* 0x000e620000000800 */
[----:B---3--:R-:W-:-:S07]  /*3090*/  FADD R81, R93, 1 ;  /* 0x3f8000005d517421 */ /* 0x008fce0000000000 */
[----:B------:R-:W3:Y:S01]  /*30a0*/  MUFU.EX2 R90, R90 ;  /* 0x0000005a005a7308 */ /* 0x000ee20000000800 */
[----:B--2---:R-:W-:-:S07]  /*30b0*/  FADD R14, R14, 1 ;  /* 0x3f8000000e0e7421 */ /* 0x004fce0000000000 */
[----:B------:R-:W2:Y:S01]  /*30c0*/  MUFU.EX2 R92, R92 ;  /* 0x0000005c005c7308 */ /* 0x000ea20000000800 */
[----:B-1----:R-:W-:-:S07]  /*30d0*/  FADD R16, R16, 1 ;  /* 0x3f80000010107421 */ /* 0x002fce0000000000 */
[----:B------:R-:W1:Y:S01]  /*30e0*/  MUFU.EX2 R88, R88 ;  /* 0x0000005800587308 */ /* 0x000e620000000800 */
[----:B---3--:R-:W-:-:S07]  /*30f0*/  FADD R90, R90, 1 ;  /* 0x3f8000005a5a7421 */ /* 0x008fce0000000000 */
[----:B------:R-:W3:Y:S01]  /*3100*/  MUFU.RCP R4, R4 ;  /* 0x0000000400047308 */ /* 0x000ee20000001000 */
[----:B--2---:R-:W-:-:S07]  /*3110*/  FADD R92, R92, 1 ;  /* 0x3f8000005c5c7421 */ /* 0x004fce0000000000 */
[----:B------:R-:W2:Y:S01]  /*3120*/  MUFU.EX2 R82, R82 ;  /* 0x0000005200527308 */ /* 0x000ea20000000800 */
[----:B-1----:R-:W-:-:S07]  /*3130*/  FADD R88, R88, 1 ;  /* 0x3f80000058587421 */ /* 0x002fce0000000000 */
[----:B------:R-:W1:Y:S01]  /*3140*/  MUFU.RCP R66, R66 ;  /* 0x0000004200427308 */ /* 0x000e620000001000 */
[----:B---3--:R-:W-:-:S04]  /*3150*/  FMUL R4, R86, R4 ;  /* 0x0000000456047220 */ /* 0x008fc80000400000 */
[----:B------:R-:W-:Y:S01]  /*3160*/  FMUL R85, R85, R4 ;  /* 0x0000000455557220 */ /* 0x000fe20000400000 */
[----:B------:R-:W-:Y:S02]  /*3170*/  F2FP.BF16.F32.PACK_AB R4, R18, R20 ;  /* 0x000000141204723e */ /* 0x000fe400000010ff */
[----:B------:R-:W3:Y:S01]  /*3180*/  MUFU.EX2 R89, R89 ;  /* 0x0000005900597308 */ /* 0x000ee20000000800 */
[----:B--2---:R-:W-:-:S07]  /*3190*/  FADD R76, R82, 1 ;  /* 0x3f800000524c7421 */ /* 0x004fce0000000000 */
[----:B------:R-:W2:Y:S01]  /*31a0*/  MUFU.RCP R12, R12 ;  /* 0x0000000c000c7308 */ /* 0x000ea20000001000 */
[----:B-1----:R-:W-:Y:S01]  /*31b0*/  FMUL R66, R18, R66 ;  /* 0x0000004212427220 */ /* 0x002fe20000400000 */
[----:B------:R-:W-:-:S03]  /*31c0*/  F2FP.BF16.F32.PACK_AB R18, R21, R23 ;  /* 0x000000171512723e */ /* 0x000fc600000010ff */
[----:B------:R-:W-:-:S03]  /*31d0*/  FMUL R66, R77, R66 ;  /* 0x000000424d427220 */ /* 0x000fc60000400000 */
[----:B------:R-:W1:Y:S01]  /*31e0*/  MUFU.EX2 R91, R91 ;  /* 0x0000005b005b7308 */ /* 0x000e620000000800 */
[----:B---3--:R-:W-:-:S07]  /*31f0*/  FADD R89, R89, 1 ;  /* 0x3f80000059597421 */ /* 0x008fce0000000000 */
[----:B------:R-:W3:Y:S01]  /*3200*/  MUFU.RCP R5, R5 ;  /* 0x0000000500057308 */ /* 0x000ee20000001000 */
[----:B--2---:R-:W-:-:S04]  /*3210*/  FMUL R12, R83, R12 ;  /* 0x0000000c530c7220 */ /* 0x004fc80000400000 */
[----:B------:R-:W-:Y:S01]  /*3220*/  FMUL R77, R10, R12 ;  /* 0x0000000c0a4d7220 */ /* 0x000fe20000400000 */
[----:B------:R-:W-:Y:S02]  /*3230*/  F2FP.BF16.F32.PACK_AB R12, R53, R52 ;  /* 0x00000034350c723e */ /* 0x000fe400000010ff */
[----:B------:R-:W2:Y:S01]  /*3240*/  MUFU.RCP R6, R6 ;  /* 0x0000000600067308 */ /* 0x000ea20000001000 */
[----:B-1----:R-:W-:Y:S01]  /*3250*/  FADD R91, R91, 1 ;  /* 0x3f8000005b5b7421 */ /* 0x002fe20000000000 */
[----:B------:R-:W-:-:S06]  /*3260*/  F2FP.BF16.F32.PACK_AB R10, R49, R48 ;  /* 0x00000030310a723e */ /* 0x000fcc00000010ff */
[----:B------:R-:W1:Y:S01]  /*3270*/  MUFU.RCP R82, R14 ;  /* 0x0000000e00527308 */ /* 0x000e620000001000 */
[C---:B---3--:R-:W-:Y:S01]  /*3280*/  FMUL R5, R7.reuse, R5 ;  /* 0x0000000507057220 */ /* 0x048fe20000400000 */
[----:B------:R-:W-:-:S03]  /*3290*/  F2FP.BF16.F32.PACK_AB R7, R7, R83 ;  /* 0x000000530707723e */ /* 0x000fc600000010ff */
[----:B------:R-:W-:Y:S01]  /*32a0*/  FMUL R78, R11, R5 ;  /* 0x000000050b4e7220 */ /* 0x000fe20000400000 */
[----:B------:R-:W-:Y:S02]  /*32b0*/  F2FP.BF16.F32.PACK_AB R5, R39, R15 ;  /* 0x0000000f2705723e */ /* 0x000fe400000010ff */
[----:B------:R-:W3:Y:S01]  /*32c0*/  MUFU.RCP R81, R81 ;  /* 0x0000005100517308 */ /* 0x000ee20000001000 */
[C---:B--2---:R-:W-:Y:S01]  /*32d0*/  FMUL R6, R84.reuse, R6 ;  /* 0x0000000654067220 */ /* 0x044fe20000400000 */
[----:B------:R-:W-:Y:S02]  /*32e0*/  F2FP.BF16.F32.PACK_AB R11, R51, R50 ;  /* 0x00000032330b723e */ /* 0x000fe400000010ff */
[----:B------:R-:W-:Y:S01]  /*32f0*/  F2FP.BF16.F32.PACK_AB R15, R84, R86 ;  /* 0x00000056540f723e */ /* 0x000fe200000010ff */
[----:B------:R-:W-:Y:S01]  /*3300*/  FMUL R27, R27, R6 ;  /* 0x000000061b1b7220 */ /* 0x000fe20000400000 */
[----:B------:R-:W-:Y:S02]  /*3310*/  F2FP.BF16.F32.PACK_AB R6, R41, R22 ;  /* 0x000000162906723e */ /* 0x000fe400000010ff */
[----:B------:R-:W2:Y:S01]  /*3320*/  MUFU.RCP R16, R16 ;  /* 0x0000001000107308 */ /* 0x000ea20000001000 */
[----:B-1----:R-:W-:Y:S01]  /*3330*/  FMUL R39, R61, R82 ;  /* 0x000000523d277220 */ /* 0x002fe20000400000 */
[----:B------:R-:W-:-:S02]  /*3340*/  F2FP.BF16.F32.PACK_AB R22, R33, R32 ;  /* 0x000000202116723e */ /* 0x000fc400000010ff */
[----:B------:R-:W-:Y:S01]  /*3350*/  F2FP.BF16.F32.PACK_AB R14, R57, R56 ;  /* 0x00000038390e723e */ /* 0x000fe200000010ff */
[----:B------:R-:W-:-:S03]  /*3360*/  FMUL R39, R29, R39 ;  /* 0x000000271d277220 */ /* 0x000fc60000400000 */
[----:B------:R-:W1:Y:S01]  /*3370*/  MUFU.RCP R92, R92 ;  /* 0x0000005c005c7308 */ /* 0x000e620000001000 */
[----:B---3--:R-:W-:-:S07]  /*3380*/  FMUL R81, R19, R81 ;  /* 0x0000005113517220 */ /* 0x008fce0000400000 */
[----:B------:R-:W3:Y:S01]  /*3390*/  MUFU.RCP R90, R90 ;  /* 0x0000005a005a7308 */ /* 0x000ee20000001000 */
[----:B--2---:R-:W-:Y:S01]  /*33a0*/  FMUL R44, R87, R16 ;  /* 0x00000010572c7220 */ /* 0x004fe20000400000 */
[----:B------:R-:W-:-:S03]  /*33b0*/  F2FP.BF16.F32.PACK_AB R16, R61, R87 ;  /* 0x000000573d10723e */ /* 0x000fc600000010ff */
[----:B------:R-:W-:-:S03]  /*33c0*/  FMUL R44, R28, R44 ;  /* 0x0000002c1c2c7220 */ /* 0x000fc60000400000 */
[----:B------:R-:W2:Y:S01]  /*33d0*/  MUFU.RCP R88, R88 ;  /* 0x0000005800587308 */ /* 0x000ea20000001000 */
[----:B-1----:R-:W-:-:S07]  /*33e0*/  FMUL R92, R23, R92 ;  /* 0x0000005c175c7220 */ /* 0x002fce0000400000 */
[----:B------:R-:W1:Y:S01]  /*33f0*/  MUFU.RCP R20, R89 ;  /* 0x0000005900147308 */ /* 0x000e620000001000 */
[----:B---3--:R-:W-:Y:S01]  /*3400*/  FMUL R90, R21, R90 ;  /* 0x0000005a155a7220 */ /* 0x008fe20000400000 */
[----:B------:R-:W-:-:S06]  /*3410*/  F2FP.BF16.F32.PACK_AB R21, R31, R30 ;  /* 0x0000001e1f15723e */ /* 0x000fcc00000010ff */
[----:B------:R-:W3:Y:S01]  /*3420*/  MUFU.RCP R76, R76 ;  /* 0x0000004c004c7308 */ /* 0x000ee20000001000 */
[C---:B--2---:R-:W-:Y:S01]  /*3430*/  FMUL R88, R17.reuse, R88 ;  /* 0x0000005811587220 */ /* 0x044fe20000400000 */
[----:B------:R-:W-:Y:S02]  /*3440*/  F2FP.BF16.F32.PACK_AB R17, R17, R19 ;  /* 0x000000131111723e */ /* 0x000fe400000010ff */
[----:B------:R-:W-:-:S04]  /*3450*/  F2FP.BF16.F32.PACK_AB R19, R75, R80 ;  /* 0x000000504b13723e */ /* 0x000fc800000010ff */
[----:B------:R-:W2:Y:S01]  /*3460*/  MUFU.RCP R52, R91 ;  /* 0x0000005b00347308 */ /* 0x000ea20000001000 */
[----:B-1----:R-:W-:Y:S01]  /*3470*/  FMUL R23, R80, R20 ;  /* 0x0000001450177220 */ /* 0x002fe20000400000 */
[----:B------:R-:W-:Y:S01]  /*3480*/  F2FP.BF16.F32.PACK_AB R20, R29, R28 ;  /* 0x0000001c1d14723e */ /* 0x000fe200000010ff */
[----:B------:R-:W-:Y:S01]  /*3490*/  FMUL R29, R30, R81 ;  /* 0x000000511e1d7220 */ /* 0x000fe20000400000 */
[----:B------:R-:W-:Y:S01]  /*34a0*/  FMUL R30, R33, R90 ;  /* 0x0000005a211e7220 */ /* 0x000fe20000400000 */
[----:B------:R-:W-:Y:S01]  /*34b0*/  FMUL R28, R31, R88 ;  /* 0x000000581f1c7220 */ /* 0x000fe20000400000 */
[----:B------:R-:W-:Y:S01]  /*34c0*/  FMUL R33, R34, R23 ;  /* 0x0000001722217220 */ /* 0x000fe20000400000 */
[----:B------:R-:W-:Y:S01]  /*34d0*/  FMUL R31, R32, R92 ;  /* 0x0000005c201f7220 */ /* 0x000fe20000400000 */
[----:B------:R-:W-:Y:S01]  /*34e0*/  F2FP.BF16.F32.PACK_AB R23, R35, R34 ;  /* 0x000000222317723e */ /* 0x000fe200000010ff */
[----:B---3--:R-:W-:Y:S01]  /*34f0*/  FMUL R76, R41, R76 ;  /* 0x0000004c294c7220 */ /* 0x008fe20000400000 */
[----:B------:R-:W-:-:S03]  /*3500*/  MOV R41, UR8 ;  /* 0x0000000800297c02 */ /* 0x000fc60008000f00 */
[----:B------:R-:W-:Y:S01]  /*3510*/  FMUL R76, R9, R76 ;  /* 0x0000004c094c7220 */ /* 0x000fe20000400000 */
[----:B------:R-:W-:Y:S01]  /*3520*/  LEA R45, R41, R2, 0xd ;  /* 0x00000002292d7211 */ /* 0x000fe200078e68ff */
[----:B------:R-:W-:Y:S01]  /*3530*/  STS.128 [R74], R20 ;  /* 0x000000144a007388 */ /* 0x000fe20000000c00 */
[----:B------:R-:W-:Y:S01]  /*3540*/  F2FP.BF16.F32.PACK_AB R9, R47, R46 ;  /* 0x0000002e2f09723e */ /* 0x000fe200000010ff */
[----:B--2---:R-:W-:Y:S01]  /*3550*/  FMUL R52, R75, R52 ;  /* 0x000000344b347220 */ /* 0x004fe20000400000 */
[----:B------:R-:W-:Y:S01]  /*3560*/  LEA R34, R41, R68, 0xd ;  /* 0x0000004429227211 */ /* 0x000fe200078e68ff */
[----:B------:R1:W-:Y:S02]  /*3570*/  STS.128 [R45], R4 ;  /* 0x000000042d007388 */ /* 0x0003e40000000c00 */
[----:B------:R-:W-:Y:S01]  /*3580*/  FMUL R32, R35, R52 ;  /* 0x0000003423207220 */ /* 0x000fe20000400000 */
[C---:B------:R-:W-:Y:S02]  /*3590*/  LEA R35, R41.reuse, R3, 0xd ;  /* 0x0000000329237211 */ /* 0x040fe400078e68ff */
[----:B------:R-:W-:-:S03]  /*35a0*/  LEA R41, R41, R69, 0xd ;  /* 0x0000004529297211 */ /* 0x000fc600078e68ff */
[----:B------:R2:W-:Y:S04]  /*35b0*/  STS.128 [R35], R8 ;  /* 0x0000000823007388 */ /* 0x0005e80000000c00 */
[----:B------:R-:W-:Y:S04]  /*35c0*/  STS.128 [R34], R12 ;  /* 0x0000000c22007388 */ /* 0x000fe80000000c00 */
[----:B------:R3:W-:Y:S01]  /*35d0*/  STS.128 [R41], R16 ;  /* 0x0000001029007388 */ /* 0x0007e20000000c00 */
[----:B-1----:R-:W-:Y:S02]  /*35e0*/  F2FP.BF16.F32.PACK_AB R4, R26, R24 ;  /* 0x000000181a04723e */ /* 0x002fe400000010ff */
[----:B------:R-:W-:-:S02]  /*35f0*/  F2FP.BF16.F32.PACK_AB R5, R37, R36 ;  /* 0x000000242505723e */ /* 0x000fc400000010ff */
[----:B------:R-:W-:Y:S02]  /*3600*/  F2FP.BF16.F32.PACK_AB R6, R25, R38 ;  /* 0x000000261906723e */ /* 0x000fe400000010ff */
[----:B------:R-:W-:Y:S02]  /*3610*/  F2FP.BF16.F32.PACK_AB R7, R27, R85 ;  /* 0x000000551b07723e */ /* 0x000fe400000010ff */
[----:B--2---:R-:W-:Y:S02]  /*3620*/  F2FP.BF16.F32.PACK_AB R9, R64, R62 ;  /* 0x0000003e4009723e */ /* 0x004fe400000010ff */
[----:B------:R-:W-:Y:S02]  /*3630*/  F2FP.BF16.F32.PACK_AB R8, R66, R65 ;  /* 0x000000414208723e */ /* 0x000fe400000010ff */
[----:B------:R-:W-:Y:S02]  /*3640*/  F2FP.BF16.F32.PACK_AB R10, R76, R67 ;  /* 0x000000434c0a723e */ /* 0x000fe400000010ff */
[----:B------:R-:W-:-:S02]  /*3650*/  F2FP.BF16.F32.PACK_AB R11, R78, R77 ;  /* 0x0000004d4e0b723e */ /* 0x000fc400000010ff */
[----:B---3--:R-:W-:Y:S02]  /*3660*/  MOV R16, UR4 ;  /* 0x0000000400107c02 */ /* 0x008fe40008000f00 */
[----:B------:R-:W-:Y:S02]  /*3670*/  F2FP.BF16.F32.PACK_AB R41, R58, R43 ;  /* 0x0000002b3a29723e */ /* 0x000fe400000010ff */
[C---:B------:R-:W-:Y:S02]  /*3680*/  LEA R18, R16.reuse, R70, 0xd ;  /* 0x0000004610127211 */ /* 0x040fe400078e68ff */
[----:B------:R-:W-:Y:S02]  /*3690*/  F2FP.BF16.F32.PACK_AB R43, R63, R79 ;  /* 0x0000004f3f2b723e */ /* 0x000fe400000010ff */
[C---:B------:R-:W-:Y:S01]  /*36a0*/  LEA R17, R16.reuse, R71, 0xd ;  /* 0x0000004710117211 */ /* 0x040fe200078e68ff */
[----:B------:R1:W-:Y:S01]  /*36b0*/  STS.128 [R18], R8 ;  /* 0x0000000812007388 */ /* 0x0003e20000000c00 */
[----:B------:R-:W-:-:S02]  /*36c0*/  LEA R19, R16, R72, 0xd ;  /* 0x0000004810137211 */ /* 0x000fc400078e68ff */
[----:B------:R-:W-:Y:S01]  /*36d0*/  F2FP.BF16.F32.PACK_AB R12, R39, R44 ;  /* 0x0000002c270c723e */ /* 0x000fe200000010ff */
[----:B------:R1:W-:Y:S01]  /*36e0*/  STS.128 [R17], R40 ;  /* 0x0000002811007388 */ /* 0x0003e20000000c00 */
[----:B------:R-:W-:Y:S02]  /*36f0*/  F2FP.BF16.F32.PACK_AB R13, R28, R29 ;  /* 0x0000001d1c0d723e */ /* 0x000fe400000010ff */
[----:B------:R-:W-:Y:S01]  /*3700*/  F2FP.BF16.F32.PACK_AB R14, R30, R31 ;  /* 0x0000001f1e0e723e */ /* 0x000fe200000010ff */
[----:B------:R1:W-:Y:S01]  /*3710*/  STS.128 [R19], R4 ;  /* 0x0000000413007388 */ /* 0x0003e20000000c00 */
[----:B------:R-:W-:Y:S02]  /*3720*/  F2FP.BF16.F32.PACK_AB R15, R32, R33 ;  /* 0x00000021200f723e */ /* 0x000fe400000010ff */
[----:B------:R-:W-:-:S05]  /*3730*/  LEA R16, R16, R73, 0xd ;  /* 0x0000004910107211 */ /* 0x000fca00078e68ff */
[----:B------:R1:W-:Y:S01]  /*3740*/  STS.128 [R16], R12 ;  /* 0x0000000c10007388 */ /* 0x0003e20000000c00 */
[----:B------:R2:W-:Y:S06]  /*3750*/  MEMBAR.ALL.CTA ;  /* 0x0000000000007992 */ /* 0x0005ec0000008000 */
[----:B--2---:R-:W2:Y:S02]  /*3760*/  FENCE.VIEW.ASYNC.S ;  /* 0x00000000000073c6 */ /* 0x004ea40000000000 */
[----:B--2---:R-:W-:Y:S06]  /*3770*/  BAR.SYNC.DEFER_BLOCKING 0x1, 0x80 ;  /* 0x0042000000007b1d */ /* 0x004fec0000010000 */
[----:B------:R-:W-:Y:S05]  /*3780*/  BRA.U UP0, `(.L_x_37) ;  /* 0x0000000100447547 */ /* 0x000fea000b800000 */
[----:B------:R-:W-:Y:S02]  /*3790*/  USHF.L.U32 UR12, UR12, 0xc, URZ ;  /* 0x0000000c0c0c7899 */ /* 0x000fe400080006ff */
[----:B------:R-:W-:Y:S02]  /*37a0*/  USHF.L.U32 UR8, UR8, 0xc, URZ ;  /* 0x0000000c08087899 */ /* 0x000fe400080006ff */
[----:B------:R-:W-:Y:S02]  /*37b0*/  USHF.L.U32 UR4, UR4, 0xc, URZ ;  /* 0x0000000c04047899 */ /* 0x000fe400080006ff */
[----:B------:R-:W-:Y:S02]  /*37c0*/  UIADD3 UR12, UPT, UPT, UR12, UR12, URZ ;  /* 0x0000000c0c0c7290 */ /* 0x000fe4000fffe0ff */
[----:B------:R-:W-:Y:S02]  /*37d0*/  UIADD3 UR8, UPT, UPT, UR8, UR8, URZ ;  /* 0x0000000808087290 */ /* 0x000fe4000fffe0ff */
[----:B------:R-:W-:-:S02]  /*37e0*/  UIADD3 UR4, UPT, UPT, UR29, UR4, UR4 ;  /* 0x000000041d047290 */ /* 0x000fc4000fffe004 */
[----:B------:R-:W-:Y:S02]  /*37f0*/  UIADD3 UR12, UPT, UPT, UR12, 0x400, UR29 ;  /* 0x000004000c0c7890 */ /* 0x000fe4000fffe01d */
[----:B------:R-:W-:Y:S02]  /*3800*/  UIADD3 UR9, UPT, UPT, UR13, 0x20, URZ ;  /* 0x000000200d097890 */ /* 0x000fe4000fffe0ff */
[----:B------:R-:W-:Y:S02]  /*3810*/  UIADD3 UR8, UPT, UPT, UR8, 0x400, UR29 ;  /* 0x0000040008087890 */ /* 0x000fe4000fffe01d */
[----:B------:R-:W-:Y:S01]  /*3820*/  UIADD3 UR4, UPT, UPT, UR4, 0x8400, URZ ;  /* 0x0000840004047890 */ /* 0x000fe2000fffe0ff */
[----:B------:R-:W-:Y:S01]  /*3830*/  UMOV UR10, UR14 ;  /* 0x0000000e000a7c82 */ /* 0x000fe20008000000 */
[----:B------:R-:W-:Y:S01]  /*3840*/  UMOV UR6, UR14 ;  /* 0x0000000e00067c82 */ /* 0x000fe20008000000 */
[----:B------:R2:W-:Y:S04]  /*3850*/  UTMASTG.2D [UR12], [UR40], desc[URZ] ;  /* 0x0000ff0c280073b5 */ /* 0x0005e80008009000 */
[----:B------:R2:W-:Y:S02]  /*3860*/  UTMASTG.2D [UR8], [UR40], desc[URZ] ;  /* 0x0000ff08280073b5 */ /* 0x0005e40008009000 */
[----:B------:R2:W-:Y:S01]  /*3870*/  UTMASTG.2D [UR4], [UR38], desc[URZ] ;  /* 0x0000ff04260073b5 */ /* 0x0005e20008009000 */
[----:B------:R0:W-:Y:S01]  /*3880*/  UTMACMDFLUSH ;  /* 0x00000000000079b7 */ /* 0x0001e20000000000 */
[----:B--2---:R-:W-:-:S04]  /*3890*/  DEPBAR.LE SB0, 0x3 ;  /* 0x000080c00000791a */ /* 0x004fc80000000000 */
.L_x_37:
[----:B------:R-:W-:Y:S01]  /*38a0*/  BAR.SYNC.DEFER_BLOCKING 0x1, 0x80 ;  /* 0x0042000000007b1d */ /* 0x000fe20000010000 */
[----:B------:R-:W-:Y:S02]  /*38b0*/  UIADD3 UR6, UPT, UPT, UR34, -0x1, URZ ;  /* 0xffffffff22067890 */ /* 0x000fe4000fffe0ff */
[----:B------:R-:W-:Y:S02]  /*38c0*/  UIADD3 UR4, UPT, UPT, UR34, 0x2, URZ ;  /* 0x0000000222047890 */ /* 0x000fe4000fffe0ff */
[----:B------:R-:W-:Y:S02]  /*38d0*/  UISETP.GE.U32.AND UP0, UPT, UR6, 0x6, UPT ;  /* 0x000000060600788c */ /* 0x000fe4000bf06070 */
[----:B------:R-:W-:Y:S02]  /*38e0*/  UIADD3 UR36, UPT, UPT, UR36, 0x40, URZ ;  /* 0x0000004024247890 */ /* 0x000fe4000fffe0ff */
[----:B------:R-:W-:Y:S02]  /*38f0*/  UIADD3 UR35, UPT, UPT, UR35, 0x1, URZ ;  /* 0x0000000123237890 */ /* 0x000fe4000fffe0ff */
[----:B------:R-:W-:-:S02]  /*3900*/  UIADD3 UR33, UPT, UPT, UR33, 0x2, URZ ;  /* 0x0000000221217890 */ /* 0x000fc4000fffe0ff */
[----:B------:R-:W-:Y:S02]  /*3910*/  UIADD3 UR5, UPT, UPT, UR5, 0x20, URZ ;  /* 0x0000002005057890 */ /* 0x000fe4000fffe0ff */
[----:B------:R-:W-:Y:S01]  /*3920*/  UIADD3 UR13, UPT, UPT, UR13, 0x40, URZ ;  /* 0x000000400d0d7890 */ /* 0x000fe2000fffe0ff */
[----:B------:R-:W-:Y:S01]  /*3930*/  UMOV UR34, UR4 ;  /* 0x0000000400227c82 */ /* 0x000fe20008000000 */
[----:B------:R-:W-:Y:S10]  /*3940*/  BRA.U !UP0, `(.L_x_38) ;  /* 0xffffffe908187547 */ /* 0x000ff4000b83ffff */
[----:B------:R-:W-:Y:S01]  /*3950*/  NOP ;  /* 0x0000000000007918 */ /* 0x000fe20000000000 */
[----:B------:R-:W2:Y:S01]  /*3960*/  LDCU.64 UR4, c[0x0][0x5c0] ;  /* 0x0000b800ff0477ac */ /* 0x000ea20008000a00 */
[----:B------:R-:W-:Y:S01]  /*3970*/  ULEA.HI.SX32 UR27, UR26, UR27, 0x1e ;  /* 0x0000001b1a1b7291 */ /* 0x000fe2000f8ff2ff */
[----:B------:R-:W-:Y:S01]  /*3980*/  ELECT P0, URZ, PT ;  /* 0x0000000000ff782f */ /* 0x000fe20003800000 */
[----:B------:R-:W-:Y:S02]  /*3990*/  UIADD3 UR23, UPT, UPT, UR23, 0x1, URZ ;  /* 0x0000000117177890 */ /* 0x000fe4000fffe0ff */
[----:B------:R-:W-:Y:S02]  /*39a0*/  UIADD3 UR24, UPT, UPT, UR24, 0x1, URZ ;  /* 0x0000000118187890 */ /* 0x000fe4000fffe0ff */
[----:B------:R-:W-:-:S04]  /*39b0*/  UISETP.NE.AND UP0, UPT, UR23, 0x2, UPT ;  /* 0x000000021700788c */ /* 0x000fc8000bf05270 */
[----:B------:R-:W-:Y:S02]  /*39c0*/  USEL UR23, UR23, URZ, UP0 ;  /* 0x000000ff17177287 */ /* 0x000fe40008000000 */
[----:B--2---:R-:W-:Y:S02]  /*39d0*/  UIMAD.WIDE.U32 UR8, UR27, UR5, URZ ;  /* 0x000000051b0872a5 */ /* 0x004fe4000f8e00ff */
[----:B-1----:R-:W-:Y:S01]  /*39e0*/  @P0 IMAD.MOV.U32 R4, RZ, RZ, 0x1 ;  /* 0x00000001ff040424 */ /* 0x002fe200078e00ff */
[----:B------:R-:W1:Y:S03]  /*39f0*/  LDCU UR5, c[0x0][0x5d0] ;  /* 0x0000ba00ff0577ac */ /* 0x000e660008000800 */
[----:B------:R2:W-:Y:S01]  /*3a00*/  @P0 SYNCS.ARRIVE.TRANS64.ART0 RZ, [UR22+0x40], R4 ;  /* 0x00004004ffff09a7 */ /* 0x0005e20008500016 */
        /* <DEDUP_REMOVED lines=10> */
[----:B------:R-:W-:-:S04]  /*3ab0*/  UIADD3 UR6, UPT, UPT, UR9, UR6, URZ ;  /* 0x0000000609067290 */ /* 0x000fc8000fffe0ff */
[----:B------:R-:W-:-:S04]  /*3ac0*/  USHF.R.U32.HI UR6, URZ, UR15, UR6 ;  /* 0x0000000fff067299 */ /* 0x000fc80008011606 */
[----:B-1----:R-:W-:-:S04]  /*3ad0*/  UIMAD.WIDE.U32 UR8, UR6, UR5, URZ ;  /* 0x00000005060872a5 */ /* 0x002fc8000f8e00ff */
[----:B------:R-:W-:-:S04]  /*3ae0*/  UIADD3 UR5, UPT, UPT, UR6, -UR9, URZ ;  /* 0x8000000906057290 */ /* 0x000fc8000fffe0ff */
[----:B------:R-:W-:-:S03]  /*3af0*/  USHF.R.U32.HI UR5, URZ, UR17, UR5 ;  /* 0x00000011ff057299 */ /* 0x000fc60008011605 */
[----:B------:R-:W1:Y:S01]  /*3b00*/  LDCU UR8, c[0x0][0x5cc] ;  /* 0x0000b980ff0877ac */ /* 0x000e620008000800 */
[----:B------:R-:W-:-:S04]  /*3b10*/  UIADD3 UR5, UPT, UPT, UR9, UR5, URZ ;  /* 0x0000000509057290 */ /* 0x000fc8000fffe0ff */
[----:B------:R-:W-:-:S04]  /*3b20*/  USHF.R.U32.HI UR5, URZ, UR16, UR5 ;  /* 0x00000010ff057299 */ /* 0x000fc80008011605 */
[----:B------:R-:W-:-:S04]  /*3b30*/  UIADD3 UR5, UPT, UPT, -UR5, URZ, URZ ;  /* 0x000000ff05057290 */ /* 0x000fc8000fffe1ff */
[----:B------:R-:W-:Y:S02]  /*3b40*/  UIMAD UR5, UR4, UR5, UR6 ;  /* 0x00000005040572a4 */ /* 0x000fe4000f8e0206 */
[----:B------:R-:W-:Y:S02]  /*3b50*/  USEL UR4, URZ, 0x1, UP0 ;  /* 0x00000001ff047887 */ /* 0x000fe40008000000 */
[----:B------:R-:W-:Y:S02]  /*3b60*/  UISETP.GE.AND UP0, UPT, UR27, 0x80, UPT ;  /* 0x000000801b00788c */ /* 0x000fe4000bf06270 */
[----:B------:R-:W-:Y:S02]  /*3b70*/  UIADD3 UR6, UPT, UPT, -UR6, URZ, URZ ;  /* 0x000000ff06067290 */ /* 0x000fe4000fffe1ff */
[----:B------:R-:W-:Y:S02]  /*3b80*/  LOP3.LUT R0, R0, UR4, RZ, 0x3c, !PT ;  /* 0x0000000400007c12 */ /* 0x000fe4000f8e3cff */
[----:B-1----:R-:W-:-:S03]  /*3b90*/  UIMAD UR14, UR8, UR6, UR14 ;  /* 0x00000006080e72a4 */ /* 0x002fc6000f8e020e */
[----:B--2---:R-:W-:Y:S09]  /*3ba0*/  BRA.U !UP0, `(.L_x_39) ;  /* 0xffffffe508347547 */ /* 0x004ff2000b83ffff */
.L_x_35:
[----:B------:R-:W-:-:S09]  /*3bb0*/  UISETP.NE.AND UP0, UPT, UR21, URZ, UPT ;  /* 0x000000ff1500728c */ /* 0x000fd2000bf05270 */
[----:B------:R-:W-:Y:S05]  /*3bc0*/  BRA.U UP0, `(.L_x_40) ;  /* 0x00000001001c7547 */ /* 0x000fea000b800000 */
[----:B------:R-:W1:Y:S01]  /*3bd0*/  S2UR UR4, SR_CgaCtaId ;  /* 0x00000000000479c3 */ /* 0x000e620000008800 */
[----:B------:R-:W-:Y:S01]  /*3be0*/  ELECT P0, URZ, PT ;  /* 0x0000000000ff782f */ /* 0x000fe20003800000 */
[----:B------:R-:W-:Y:S01]  /*3bf0*/  HFMA2 R0, -RZ, RZ, 0, 5.9604644775390625e-08 ;  /* 0x00000001ff007431 */ /* 0x000fe200000001ff */
[----:B------:R-:W-:-:S05]  /*3c00*/  UMOV UR5, 0x40 ;  /* 0x0000004000057882 */ /* 0x000fca0000000000 */
[----:B------:R-:W-:Y:S01]  /*3c10*/  UVIRTCOUNT.DEALLOC.SMPOOL 0x80 ;  /* 0x000000800000784c */ /* 0x000fe20000000000 */
[----:B-1----:R-:W-:-:S09]  /*3c20*/  ULEA UR4, UR4, UR5, 0x18 ;  /* 0x0000000504047291 */ /* 0x002fd2000f8ec0ff */
[----:B------:R1:W-:Y:S03]  /*3c30*/  @P0 STS.U8 [UR4], R0 ;  /* 0x00000000ff000988 */ /* 0x0003e60008000004 */
.L_x_40:
[----:B------:R-:W-:Y:S06]  /*3c40*/  BAR.SYNC.DEFER_BLOCKING 0x1, 0x80 ;  /* 0x0042000000007b1d */ /* 0x000fec0000010000 */
[----:B------:R-:W-:Y:S05]  /*3c50*/  BRA.U UP0, `(.L_x_41) ;  /* 0x0000000100a07547 */ /* 0x000fea000b800000 */
[----:B------:R-:W2:Y:S01]  /*3c60*/  S2UR UR4, SR_CgaCtaId ;  /* 0x00000000000479c3 */ /* 0x000ea20000008800 */
[----:B------:R-:W-:Y:S01]  /*3c70*/  NOP ;  /* 0x0000000000007918 */ /* 0x000fe20000000000 */
[----:B------:R-:W-:Y:S01]  /*3c80*/  UMOV UR5, 0x50 ;  /* 0x0000005000057882 */ /* 0x000fe20000000000 */
[----:B------:R-:W-:Y:S01]  /*3c90*/  ULOP3.LUT UR9, UR28, 0xffff, URZ, 0xc0, !UPT ;  /* 0x0000ffff1c097892 */ /* 0x000fe2000f8ec0ff */
[----:B------:R-:W-:-:S03]  /*3ca0*/  UMOV UR6, 0xffff ;  /* 0x0000ffff00067882 */ /* 0x000fc60000000000 */
[----:B------:R-:W-:-:S04]  /*3cb0*/  USHF.R.U32.HI UR9, URZ, 0x5, UR9 ;  /* 0x00000005ff097899 */ /* 0x000fc80008011609 */
[----:B------:R-:W-:Y:S02]  /*3cc0*/  UIADD3 UR8, UPT, UPT, UR9, 0x10, URZ ;  /* 0x0000001009087890 */ /* 0x000fe4000fffe0ff */
[----:B------:R-:W-:Y:S02]  /*3cd0*/  USHF.L.U32 UR6, UR6, UR9, URZ ;  /* 0x0000000906067299 */ /* 0x000fe400080006ff */
[----:B--2---:R-:W-:-:S03]  /*3ce0*/  ULEA UR4, UR4, UR5, 0x18 ;  /* 0x0000000504047291 */ /* 0x004fc6000f8ec0ff */
[----:B------:R-:W-:Y:S02]  /*3cf0*/  UMOV UR5, 0x1 ;  /* 0x0000000100057882 */ /* 0x000fe40000000000 */
[----:B------:R-:W-:-:S04]  /*3d00*/  USHF.L.U32 UR8, UR5, UR8, URZ ;  /* 0x0000000805087299 */ /* 0x000fc800080006ff */
[----:B-1----:R-:W1:Y:S01]  /*3d10*/  LDS R0, [UR4] ;  /* 0x00000004ff007984 */ /* 0x002e620008000800 */
[----:B------:R-:W-:-:S04]  /*3d20*/  ULOP3.LUT UR8, UR8, UR6, URZ, 0xfc, !UPT ;  /* 0x0000000608087292 */ /* 0x000fc8000f8efcff */
[----:B------:R-:W-:Y:S01]  /*3d30*/  ULOP3.LUT UR6, UR8, 0xffff, URZ, 0xc0, !UPT ;  /* 0x0000ffff08067892 */ /* 0x000fe2000f8ec0ff */
[----:B-1----:R-:W-:-:S13]  /*3d40*/  R2UR UR7, R0 ;  /* 0x00000000000772ca */ /* 0x002fda00000e0000 */
[----:B------:R-:W-:-:S04]  /*3d50*/  ULOP3.LUT UR5, UR8, 0xffff, UR7, 0x80, !UPT ;  /* 0x0000ffff08057892 */ /* 0x000fc8000f8e8007 */
[----:B------:R-:W-:-:S09]  /*3d60*/  UISETP.NE.AND UP0, UPT, UR5, UR6, UPT ;  /* 0x000000060500728c */ /* 0x000fd2000bf05270 */
[----:B------:R-:W-:Y:S05]  /*3d70*/  BRA.U UP0, `(.L_x_42) ;  /* 0x00000001004c7547 */ /* 0x000fea000b800000 */
[----:B------:R-:W-:Y:S02]  /*3d80*/  USHF.R.U32.HI UR5, URZ, 0x10, UR8 ;  /* 0x00000010ff057899 */ /* 0x000fe40008011608 */
[----:B------:R-:W-:-:S04]  /*3d90*/  USHF.R.U32.HI UR6, URZ, 0x10, UR7 ;  /* 0x00000010ff067899 */ /* 0x000fc80008011607 */
[----:B------:R-:W-:-:S04]  /*3da0*/  ULOP3.LUT UR6, UR6, UR5, URZ, 0xc0, !UPT ;  /* 0x0000000506067292 */ /* 0x000fc8000f8ec0ff */
[----:B------:R-:W-:-:S09]  /*3db0*/  UISETP.NE.AND UP0, UPT, UR6, UR5, UPT ;  /* 0x000000050600728c */ /* 0x000fd2000bf05270 */
[----:B------:R-:W-:Y:S05]  /*3dc0*/  BRA.U UP0, `(.L_x_43) ;  /* 0x00000001002c7547 */ /* 0x000fea000b800000 */
[----:B------:R-:W1:Y:S01]  /*3dd0*/  S2R R2, SR_LANEID ;  /* 0x0000000000027919 */ /* 0x000e620000000000 */
[----:B------:R-:W-:Y:S01]  /*3de0*/  ULOP3.LUT UR8, URZ, UR8, URZ, 0x33, !UPT ;  /* 0x00000008ff087292 */ /* 0x000fe2000f8e33ff */
[----:B------:R-:W-:Y:S02]  /*3df0*/  VOTEU.ANY UR6, UPT, PT ;  /* 0x0000000000067886 */ /* 0x000fe400038e0100 */
[----:B------:R-:W-:-:S03]  /*3e00*/  UFLO.U32 UR6, UR6 ;  /* 0x00000006000672bd */ /* 0x000fc600080e0000 */
[----:B------:R-:W-:-:S04]  /*3e10*/  IMAD.U32 R0, RZ, RZ, UR8 ;  /* 0x00000008ff007e24 */ /* 0x000fc8000f8e00ff */
[----:B------:R-:W2:Y:S02]  /*3e20*/  REDUX UR5, R0 ;  /* 0x00000000000573c4 */ /* 0x000ea40000000000 */
[----:B------:R3:W-:Y:S01]  /*3e30*/  UTCATOMSWS.AND URZ, UR8 ;  /* 0x0000000800ff79e3 */ /* 0x0007e20008000000 */
[----:B-1----:R-:W-:Y:S02]  /*3e40*/  ISETP.EQ.U32.AND P0, PT, R2, UR6, PT ;  /* 0x0000000602007c0c */ /* 0x002fe4000bf02070 */
[----:B--2---:R-:W-:-:S11]  /*3e50*/  MOV R0, UR5 ;  /* 0x0000000500007c02 */ /* 0x004fd60008000f00 */
[----:B------:R3:W-:Y:S01]  /*3e60*/  @P0 ATOMS.AND RZ, [UR4], R0 ;  /* 0x00000000ffff098c */ /* 0x0007e2000a800004 */
[----:B------:R-:W-:Y:S05]  /*3e70*/  BRA `(.L_x_44) ;  /* 0x0000000000147947 */ /* 0x000fea0003800000 */
.L_x_43:
[----:B------:R-:W-:Y:S02]  /*3e80*/  MOV R2, 0x3ea0 ;  /* 0x00003ea000027802 */ /* 0x000fe40000000f00 */
[----:B------:R-:W-:Y:S05]  /*3e90*/  CALL.REL.NOINC `($__internal_0_$__cuda_sm10x_tcgen05_guardrail_trap_col_being_dealloced_not_returned_by_alloc) ;  /* 0x0000000000cc7944 */ /* 0x000fea0003c00000 */
[----:B------:R-:W-:Y:S05]  /*3ea0*/  BRA `(.L_x_44) ;  /* 0x0000000000087947 */ /* 0x000fea0003800000 */
.L_x_42:
[----:B------:R-:W-:Y:S02]  /*3eb0*/  MOV R2, 0x3ed0 ;  /* 0x00003ed000027802 */ /* 0x000fe40000000f00 */
[----:B------:R-:W-:Y:S05]  /*3ec0*/  CALL.REL.NOINC `($__internal_2_$__cuda_sm10x_tcgen05_guardrail_trap_unallocated_columns_being_dealloced) ;  /* 0x0000000000d87944 */ /* 0x000fea0003c00000 */
.L_x_44:
[----:B------:R-:W-:Y:S01]  /*3ed0*/  NOP ;  /* 0x0000000000007918 */ /* 0x000fe20000000000 */
.L_x_41:
[----:B------:R-:W-:-:S04]  /*3ee0*/  DEPBAR.LE SB0, 0x0 ;  /* 0x000080000000791a */ /* 0x000fc80000000000 */
[----:B---3--:R-:W-:Y:S05]  /*3ef0*/  EXIT ;  /* 0x000000000000794d */ /* 0x008fea0003800000 */
.L_x_18:
[----:B------:R-:W-:Y:S02]  /*3f00*/  MOV R4, UR12 ;  /* 0x0000000c00047c02 */ /* 0x000fe40008000f00 */
[----:B------:R-:W-:Y:S02]  /*3f10*/  MOV R5, UR12 ;  /* 0x0000000c00057c02 */ /* 0x000fe40008000f00 */
[----:B------:R-:W-:-:S07]  /*3f20*/  MOV R0, UR9 ;  /* 0x0000000900007c02 */ /* 0x000fce0008000f00 */
.L_x_45:
[----:B-1----:R1:W2:Y:S02]  /*3f30*/  SYNCS.PHASECHK.TRANS64.TRYWAIT P0, [R0+URZ+0x18], R5 ;  /* 0x00001805000075a7 */ /* 0x0022a400080011ff */
[----:B--2---:R-:W-:Y:S05]  /*3f40*/  @!P0 NANOSLEEP.SYNCS 0x989680 ;  /* 0x009896800000895d */ /* 0x004fea0003900000 */
[----:B------:R-:W2:Y:S02]  /*3f50*/  @!P0 SYNCS.PHASECHK.TRANS64 P0, [R0+URZ+0x18], R5 ;  /* 0x00001805000085a7 */ /* 0x000ea400080010ff */
[----:B--2---:R-:W-:Y:S05]  /*3f60*/  @!P0 BRA `(.L_x_45) ;  /* 0xfffffffc00f08947 */ /* 0x004fea000383ffff */
[----:B------:R-:W-:Y:S05]  /*3f70*/  BRA `(.L_x_17) ;  /* 0xffffffc800f87947 */ /* 0x000fea000383ffff */
.L_x_21:
[----:B------:R-:W-:Y:S02]  /*3f80*/  MOV R4, UR6 ;  /* 0x0000000600047c02 */ /* 0x000fe40008000f00 */
[----:B------:R-:W-:Y:S02]  /*3f90*/  MOV R5, UR6 ;  /* 0x0000000600057c02 */ /* 0x000fe40008000f00 */
[----:B------:R-:W-:-:S07]  /*3fa0*/  MOV R0, UR4 ;  /* 0x0000000400007c02 */ /* 0x000fce0008000f00 */
.L_x_46:
[----:B-1----:R1:W5:Y:S02]  /*3fb0*/  SYNCS.PHASECHK.TRANS64.TRYWAIT P0, [R0+URZ+0x18], R5 ;  /* 0x00001805000075a7 */ /* 0x00236400080011ff */
[----:B-----5:R-:W-:Y:S05]  /*3fc0*/  @!P0 NANOSLEEP.SYNCS 0x989680 ;  /* 0x009896800000895d */ /* 0x020fea0003900000 */
[----:B------:R-:W5:Y:S02]  /*3fd0*/  @!P0 SYNCS.PHASECHK.TRANS64 P0, [R0+URZ+0x18], R5 ;  /* 0x00001805000085a7 */ /* 0x000f6400080010ff */
[----:B-----5:R-:W-:Y:S05]  /*3fe0*/  @!P0 BRA `(.L_x_46) ;  /* 0xfffffffc00f08947 */ /* 0x020fea000383ffff */
[----:B------:R-:W-:Y:S05]  /*3ff0*/  BRA `(.L_x_47) ;  /* 0xffffffcc00d47947 */ /* 0x000fea000383ffff */
.L_x_24:
[----:B------:R-:W-:Y:S02]  /*4000*/  MOV R0, UR7 ;  /* 0x0000000700007c02 */ /* 0x000fe40008000f00 */
[-C--:B------:R-:W-:Y:S02]  /*4010*/  MOV R6, R2.reuse ;  /* 0x0000000200067202 */ /* 0x080fe40000000f00 */
[----:B------:R-:W-:-:S07]  /*4020*/  MOV R7, R2 ;  /* 0x0000000200077202 */ /* 0x000fce0000000f00 */
.L_x_48:
[----:B-1----:R1:W4:Y:S02]  /*4030*/  SYNCS.PHASECHK.TRANS64.TRYWAIT P0, [R0+URZ+0x40], R7 ;  /* 0x00004007000075a7 */ /* 0x00232400080011ff */
[----:B----4-:R-:W-:Y:S05]  /*4040*/  @!P0 NANOSLEEP.SYNCS 0x989680 ;  /* 0x009896800000895d */ /* 0x010fea0003900000 */
[----:B------:R-:W4:Y:S02]  /*4050*/  @!P0 SYNCS.PHASECHK.TRANS64 P0, [R0+URZ+0x40], R7 ;  /* 0x00004007000085a7 */ /* 0x000f2400080010ff */
[----:B----4-:R-:W-:Y:S05]  /*4060*/  @!P0 BRA `(.L_x_48) ;  /* 0xfffffffc00f08947 */ /* 0x010fea000383ffff */
[----:B------:R-:W-:Y:S05]  /*4070*/  BRA `(.L_x_49) ;  /* 0xffffffd000b87947 */ /* 0x000fea000383ffff */
.L_x_26:
[----:B------:R-:W-:Y:S02]  /*4080*/  MOV R6, UR12 ;  /* 0x0000000c00067c02 */ /* 0x000fe40008000f00 */
[----:B------:R-:W-:Y:S02]  /*4090*/  MOV R7, UR12 ;  /* 0x0000000c00077c02 */ /* 0x000fe40008000f00 */
[----:B------:R-:W-:Y:S07]  /*40a0*/  MOV R0, UR5 ;  /* 0x0000000500007c02 */ /* 0x000fee0008000f00 */
.L_x_50:
[----:B-1----:R1:W4:Y:S02]  /*40b0*/  SYNCS.PHASECHK.TRANS64.TRYWAIT P1, [R0+URZ], R7 ;  /* 0x00000007000075a7 */ /* 0x00232400080211ff */
[----:B----4-:R-:W-:Y:S05]  /*40c0*/  @!P1 NANOSLEEP.SYNCS 0x989680 ;  /* 0x009896800000995d */ /* 0x010fea0003900000 */
[----:B------:R-:W4:Y:S02]  /*40d0*/  @!P1 SYNCS.PHASECHK.TRANS64 P1, [R0+URZ], R7 ;  /* 0x00000007000095a7 */ /* 0x000f2400080210ff */
[----:B----4-:R-:W-:Y:S05]  /*40e0*/  @!P1 BRA `(.L_x_50) ;  /* 0xfffffffc00f09947 */ /* 0x010fea000383ffff */
[----:B------:R-:W-:Y:S05]  /*40f0*/  BRA `(.L_x_25) ;  /* 0xffffffd000fc7947 */ /* 0x000fea000383ffff */
.L_x_29:
[----:B------:R-:W-:-:S07]  /*4100*/  MOV R5, R4 ;  /* 0x0000000400057202 */ /* 0x000fce0000000f00 */
.L_x_51:
[----:B----4-:R4:W1:Y:S02]  /*4110*/  SYNCS.PHASECHK.TRANS64.TRYWAIT P0, [R0+URZ+0x40], R5 ;  /* 0x00004005000075a7 */ /* 0x01086400080011ff */
[----:B-1----:R-:W-:Y:S05]  /*4120*/  @!P0 NANOSLEEP.SYNCS 0x989680 ;  /* 0x009896800000895d */ /* 0x002fea0003900000 */
[----:B------:R-:W1:Y:S02]  /*4130*/  @!P0 SYNCS.PHASECHK.TRANS64 P0, [R0+URZ+0x40], R5 ;  /* 0x00004005000085a7 */ /* 0x000e6400080010ff */
[----:B-1----:R-:W-:Y:S05]  /*4140*/  @!P0 BRA `(.L_x_51) ;  /* 0xfffffffc00f08947 */ /* 0x002fea000383ffff */
[----:B------:R-:W-:Y:S05]  /*4150*/  BRA `(.L_x_22) ;  /* 0xffffffd400ac7947 */ /* 0x000fea000383ffff */
.L_x_36:
[----:B------:R-:W-:Y:S02]  /*4160*/  MOV R4, UR22 ;  /* 0x0000001600047c02 */ /* 0x000fe40008000f00 */
[----:B------:R-:W-:-:S07]  /*4170*/  MOV R7, R6 ;  /* 0x0000000600077202 */ /* 0x000fce0000000f00 */
.L_x_52:
[----:B-1----:R1:W2:Y:S02]  /*4180*/  SYNCS.PHASECHK.TRANS64.TRYWAIT P0, [R4+URZ+0x30], R7 ;  /* 0x00003007040075a7 */ /* 0x0022a400080011ff */
[----:B--2---:R-:W-:Y:S05]  /*4190*/  @!P0 NANOSLEEP.SYNCS 0x989680 ;  /* 0x009896800000895d */ /* 0x004fea0003900000 */
[----:B------:R-:W2:Y:S02]  /*41a0*/  @!P0 SYNCS.PHASECHK.TRANS64 P0, [R4+URZ+0x30], R7 ;  /* 0x00003007040085a7 */ /* 0x000ea400080010ff */
[----:B--2---:R-:W-:Y:S05]  /*41b0*/  @!P0 BRA `(.L_x_52) ;  /* 0xfffffffc00f08947 */ /* 0x004fea000383ffff */
[----:B------:R-:W-:Y:S05]  /*41c0*/  BRA `(.L_x_53) ;  /* 0xffffffdc00f07947 */ /* 0x000fea000383ffff */
        .weak           $__internal_0_$__cuda_sm10x_tcgen05_guardrail_trap_col_being_dealloced_not_returned_by_alloc
        .type           $__internal_0_$__cuda_sm10x_tcgen05_guardrail_trap_col_being_dealloced_not_returned_by_alloc,@function
        .size           $__internal_0_$__cuda_sm10x_tcgen05_guardrail_trap_col_being_dealloced_not_returned_by_alloc,($__internal_1_$__cuda_sm10x_tcgen05_guardrail_trap_phase_invalid_during_alloc - $__internal_0_$__cuda_sm10x_tcgen05_guardrail_trap_col_being_dealloced_not_returned_by_alloc)
$__internal_0_$__cuda_sm10x_tcgen05_guardrail_trap_col_being_dealloced_not_returned_by_alloc:
[----:B------:R-:W-:Y:S05]  /*41d0*/  BPT.TRAP 0x1 ;  /* 0x000000040000795c */ /* 0x000fea0000300000 */
[----:B------:R-:W-:-:S04]  /*41e0*/  HFMA2 R3, -RZ, RZ, 0, 0 ;  /* 0x00000000ff037431 */ /* 0x000fc800000001ff */
[----:B------:R-:W-:Y:S05]  /*41f0*/  RET.REL.NODEC R2 `(kernel_cutlass_kernel_cudnngemm_swigludense_gemm_persistent_swigluPersistentDenseGemmKernel_object_at__TiledMMA_ThrLayoutVMNK11110000_PermutationMNK____MMAAtom_ThrID10_ShapeMNK12825632_TV_0) ;  /* 0xffffffbc02807950 */ /* 0x000fea0003c3ffff */
        .weak           $__internal_1_$__cuda_sm10x_tcgen05_guardrail_trap_phase_invalid_during_alloc
        .type           $__internal_1_$__cuda_sm10x_tcgen05_guardrail_trap_phase_invalid_during_alloc,@function
        .size           $__internal_1_$__cuda_sm10x_tcgen05_guardrail_trap_phase_invalid_during_alloc,($__internal_2_$__cuda_sm10x_tcgen05_guardrail_trap_unallocated_columns_being_dealloced - $__internal_1_$__cuda_sm10x_tcgen05_guardrail_trap_phase_invalid_during_alloc)
$__internal_1_$__cuda_sm10x_tcgen05_guardrail_trap_phase_invalid_during_alloc:
[----:B------:R-:W-:Y:S05]  /*4200*/  BPT.TRAP 0x1 ;  /* 0x000000040000795c */ /* 0x000fea0000300000 */
[----:B------:R-:W-:-:S04]  /*4210*/  MOV R5, 0x0 ;  /* 0x0000000000057802 */ /* 0x000fc80000000f00 */
[----:B------:R-:W-:Y:S05]  /*4220*/  RET.REL.NODEC R4 `(kernel_cutlass_kernel_cudnngemm_swigludense_gemm_persistent_swigluPersistentDenseGemmKernel_object_at__TiledMMA_ThrLayoutVMNK11110000_PermutationMNK____MMAAtom_ThrID10_ShapeMNK12825632_TV_0) ;  /* 0xffffffbc04747950 */ /* 0x000fea0003c3ffff */
        .weak           $__internal_2_$__cuda_sm10x_tcgen05_guardrail_trap_unallocated_columns_being_dealloced
        .type           $__internal_2_$__cuda_sm10x_tcgen05_guardrail_trap_unallocated_columns_being_dealloced,@function
        .size           $__internal_2_$__cuda_sm10x_tcgen05_guardrail_trap_unallocated_columns_being_dealloced,(.L_x_57 - $__internal_2_$__cuda_sm10x_tcgen05_guardrail_trap_unallocated_columns_being_dealloced)
$__internal_2_$__cuda_sm10x_tcgen05_guardrail_trap_unallocated_columns_being_dealloced:
[----:B------:R-:W-:Y:S05]  /*4230*/  BPT.TRAP 0x1 ;  /* 0x000000040000795c */ /* 0x000fea0000300000 */
[----:B------:R-:W-:-:S04]  /*4240*/  HFMA2 R3, -RZ, RZ, 0, 0 ;  /* 0x00000000ff037431 */ /* 0x000fc800000001ff */
[----:B------:R-:W-:Y:S05]  /*4250*/  RET.REL.NODEC R2 `(kernel_cutlass_kernel_cudnngemm_swigludense_gemm_persistent_swigluPersistentDenseGemmKernel_object_at__TiledMMA_ThrLayoutVMNK11110000_PermutationMNK____MMAAtom_ThrID10_ShapeMNK12825632_TV_0) ;  /* 0xffffffbc02687950 */ /* 0x000fea0003c3ffff */
.L_x_54:
[----:B------:R-:W-:-:S00]  /*4260*/  BRA `(.L_x_54) ;  /* 0xfffffffc00fc7947 */ /* 0x000fc0000383ffff */
[----:B------:R-:W-:-:S00]  /*4270*/  NOP ;  /* 0x0000000000007918 */ /* 0x000fc00000000000 */
        /* <DEDUP_REMOVED lines=8> */
.L_x_57:


//--------------------- .nv.shared.kernel_cutlass_kernel_cudnngemm_swigludense_gemm_persistent_swigluPersistentDenseGemmKernel_object_at__TiledMMA_ThrLayoutVMNK11110000_PermutationMNK____MMAAtom_ThrID10_ShapeMNK12825632_TV_0 --------------------------
	.section	.nv.shared.kernel_cutlass_kernel_cudnngemm_swigludense_gemm_persistent_swigluPersistentDenseGemmKernel_object_at__TiledMMA_ThrLayoutVMNK11110000_PermutationMNK____MMAAtom_ThrID10_ShapeMNK12825632_TV_0,"aw",@nobits
	.sectionflags	@""
	.align	1024
	.zero		1024


//--------------------- .nv.shared.reserved.0     --------------------------
	.section	.nv.shared.reserved.0,"aw",@nobits
	.align	8
	.weak		__nv_reservedSMEM_offset_0_alias
	.size		__nv_reservedSMEM_offset_0_alias, 0, 64
	.other		__nv_reservedSMEM_offset_0_alias,@"STO_CUDA_RESERVED_SHARED STV_DEFAULT"
__nv_reservedSMEM_offset_0_alias:
	.zero		0
.nv.shared.reserved.0:
	.zero		64
	.weak		__nv_reservedSMEM_allocation_phase
	.type		__nv_reservedSMEM_allocation_phase,@object
	.size		__nv_reservedSMEM_allocation_phase,(.L_0 - __nv_reservedSMEM_allocation_phase)
__nv_reservedSMEM_allocation_phase:
	.zero		1
.L_0:
	.zero		7
	.weak		__nv_reservedSMEM_devtool_atexit_pc
	.type		__nv_reservedSMEM_devtool_atexit_pc,@object
	.size		__nv_reservedSMEM_devtool_atexit_pc,(__nv_reservedSMEM_allocation_mask - __nv_reservedSMEM_devtool_atexit_pc)
__nv_reservedSMEM_devtool_atexit_pc:
	.zero		8
	.weak		__nv_reservedSMEM_allocation_mask
	.type		__nv_reservedSMEM_allocation_mask,@object
	.size		__nv_reservedSMEM_allocation_mask,(.L_2 - __nv_reservedSMEM_allocation_mask)
__nv_reservedSMEM_allocation_mask:
	.zero		4
.L_2:


//--------------------- .nv.constant0.kernel_cutlass_kernel_cudnngemm_swigludense_gemm_persistent_swigluPersistentDenseGemmKernel_object_at__TiledMMA_ThrLayoutVMNK11110000_PermutationMNK____MMAAtom_ThrID10_ShapeMNK12825632_TV_0 --------------------------
	.section	.nv.constant0.kernel_cutlass_kernel_cudnngemm_swigludense_gemm_persistent_swigluPersistentDenseGemmKernel_object_at__TiledMMA_ThrLayoutVMNK11110000_PermutationMNK____MMAAtom_ThrID10_ShapeMNK12825632_TV_0,"a",@progbits
	.sectionflags	@""
	.align	4
.nv.constant0.kernel_cutlass_kernel_cudnngemm_swigludense_gemm_persistent_swigluPersistentDenseGemmKernel_object_at__TiledMMA_ThrLayoutVMNK11110000_PermutationMNK____MMAAtom_ThrID10_ShapeMNK12825632_TV_0:
	.zero		1512


//--------------------- SYMBOLS --------------------------

	.type		.nv.reservedSmem.offset0,@object
	.size		.nv.reservedSmem.offset0,0x4
	.type		.nv.reservedSmem.cap,@object
	.size		.nv.reservedSmem.cap,0x4
